def attn_fwd(
    Q,
    K,
    V,
    Out,
    Lse,
    sm_scale,
    stride_qz,
    stride_qh,
    stride_qm,
    stride_qk,
    stride_kz,
    stride_kh,
    stride_kn,
    stride_kk,
    stride_vz,
    stride_vh,
    stride_vn,
    stride_vk,
    stride_oz,
    stride_oh,
    stride_om,
    stride_ok,
    seqlen_q,
    seqlen_k,
    BLOCK_M: tl.constexpr,
    BLOCK_N: tl.constexpr,
    HEAD_DIM: tl.constexpr,
    CAUSAL: tl.constexpr,
):
    start_m = tl.program_id(0)
    off_hz = tl.program_id(1)
    q_off = off_hz * stride_qh
    k_off = off_hz * stride_kh
    v_off = off_hz * stride_vh
    offs_m = start_m * BLOCK_M + tl.arange(0, BLOCK_M)
    offs_d = tl.arange(0, HEAD_DIM)
    offs_n = tl.arange(0, BLOCK_N)
    q_ptrs = Q + q_off + offs_m[:, None] * stride_qm + offs_d[None, :] * stride_qk
    k_ptrs = K + k_off + offs_d[:, None] * stride_kk + offs_n[None, :] * stride_kn
    v_ptrs = V + v_off + offs_n[:, None] * stride_vn + offs_d[None, :] * stride_vk
    m_i = tl.full([BLOCK_M], float("-inf"), dtype=tl.float32)
    l_i = tl.zeros([BLOCK_M], dtype=tl.float32) + 1.0
    acc = tl.zeros([BLOCK_M, HEAD_DIM], dtype=tl.float32)
    q = tl.load(q_ptrs)
    acc, l_i, m_i = _attn_fwd_inner(
        acc,
        l_i,
        m_i,
        q,
        k_ptrs,
        v_ptrs,
        sm_scale,
        stride_kn,
        stride_vn,
        start_m,
        seqlen_k,
        BLOCK_M,
        BLOCK_N,
        HEAD_DIM,
        CAUSAL,
    )
    acc = acc / l_i[:, None]
    lse = m_i + tl.math.log2(l_i) / 1.4426950408889634
    o_ptrs = (
        Out
        + off_hz * stride_oh
        + offs_m[:, None] * stride_om
        + offs_d[None, :] * stride_ok
    )
    tl.store(o_ptrs, acc.to(Out.dtype.element_ty))
    tl.store(Lse + off_hz * seqlen_q + offs_m, lse)

# config = {"BLOCK_M": 128, "BLOCK_N": 128, "HEAD_DIM": 64, "arch": "sm_100", "causal": true, "dtype": "fp16", "num_stages": 2, "num_warps": 8}
# arch = sm_100


// ===== COMPILED SASS (sm_100a) =====

	.target	sm_100a

	.elftype	@"ET_EXEC"


//--------------------- .note.nv.tkinfo           --------------------------
	.section	.note.nv.tkinfo,"",@"SHT_NOTE"
	.sectionflags	@"SHF_NOTE_NV_TKINFO"
	.tkinfo
        /*0018*/ 	.word	0x00000081
        /*0030*/ 	.string	""
        /*0030*/ 	.string	"ptxas-blackwell"
        /*0030*/ 	.string	"Cuda compilation tools, release 12.9, V12.9.86"
        /*0030*/ 	.string	"Build cuda_12.9.r12.9/compiler.36037853_0"
        /*0030*/ 	.string	"-v  -suppress-debug-info  -lineinfo  -arch sm_100a "



//--------------------- .note.nv.cuver            --------------------------
	.section	.note.nv.cuver,"",@"SHT_NOTE"
	.sectionflags	@"SHF_NOTE_NV_CUVER"
        /*0018*/ 	.short	0x0001
        /*001a*/ 	.short	0x0064
        /*001c*/ 	.short	0x0001
        /*001e*/ 	.short	0x0000
        /*0020*/ 	.short	0x0001
        /*0022*/ 	.short	0x0000


//--------------------- .nv.info                  --------------------------
	.section	.nv.info,"",@"SHT_CUDA_INFO"
	.align	4


	//----- nvinfo : EIATTR_REGCOUNT
	.align		4
        /*0000*/ 	.byte	0x04, 0x2f
        /*0002*/ 	.short	(.L_5 - .L_4)
	.align		4
.L_4:
        /*0004*/ 	.word	index@(attn_fwd)
        /*0008*/ 	.word	0x000000ff


	//----- nvinfo : EIATTR_FRAME_SIZE
	.align		4
.L_5:
        /*000c*/ 	.byte	0x04, 0x11
        /*000e*/ 	.short	(.L_7 - .L_6)
	.align		4
.L_6:
        /*0010*/ 	.word	index@($__internal_2_$__cuda_sm10x_tcgen05_guardrail_trap_unallocated_columns_being_dealloced)
        /*0014*/ 	.word	0x00000000


	//----- nvinfo : EIATTR_FRAME_SIZE
	.align		4
.L_7:
        /*0018*/ 	.byte	0x04, 0x11
        /*001a*/ 	.short	(.L_9 - .L_8)
	.align		4
.L_8:
        /*001c*/ 	.word	index@($__internal_1_$__cuda_sm10x_tcgen05_guardrail_trap_phase_invalid_during_alloc)
        /*0020*/ 	.word	0x00000000


	//----- nvinfo : EIATTR_FRAME_SIZE
	.align		4
.L_9:
        /*0024*/ 	.byte	0x04, 0x11
        /*0026*/ 	.short	(.L_11 - .L_10)
	.align		4
.L_10:
        /*0028*/ 	.word	index@($__internal_0_$__cuda_sm10x_tcgen05_guardrail_trap_col_being_dealloced_not_returned_by_alloc)
        /*002c*/ 	.word	0x00000000


	//----- nvinfo : EIATTR_FRAME_SIZE
	.align		4
.L_11:
        /*0030*/ 	.byte	0x04, 0x11
        /*0032*/ 	.short	(.L_13 - .L_12)
	.align		4
.L_12:
        /*0034*/ 	.word	index@(attn_fwd)
        /*0038*/ 	.word	0x00000000


	//----- nvinfo : EIATTR_MIN_STACK_SIZE
	.align		4
.L_13:
        /*003c*/ 	.byte	0x04, 0x12
        /*003e*/ 	.short	(.L_15 - .L_14)
	.align		4
.L_14:
        /*0040*/ 	.word	index@(attn_fwd)
        /*0044*/ 	.word	0x00000000
.L_15:


//--------------------- .nv.info.attn_fwd         --------------------------
	.section	.nv.info.attn_fwd,"",@"SHT_CUDA_INFO"
	.sectionflags	@""
	.align	4


	//----- nvinfo : EIATTR_CUDA_API_VERSION
	.align		4
        /*0000*/ 	.byte	0x04, 0x37
        /*0002*/ 	.short	(.L_17 - .L_16)
.L_16:
        /*0004*/ 	.word	0x00000081


	//----- nvinfo : EIATTR_KPARAM_INFO
	.align		4
.L_17:
        /*0008*/ 	.byte	0x04, 0x17
        /*000a*/ 	.short	(.L_19 - .L_18)
.L_18:
        /*000c*/ 	.word	0x00000000
        /*0010*/ 	.short	0x0019
        /*0012*/ 	.short	0x0080
        /*0014*/ 	.byte	0x00, 0xf4, 0x21, 0x00


	//----- nvinfo : EIATTR_KPARAM_INFO
	.align		4
.L_19:
        /*0018*/ 	.byte	0x04, 0x17
        /*001a*/ 	.short	(.L_21 - .L_20)
.L_20:
        /*001c*/ 	.word	0x00000000
        /*0020*/ 	.short	0x0018
        /*0022*/ 	.short	0x0078
        /*0024*/ 	.byte	0x00, 0xf4, 0x21, 0x00


	//----- nvinfo : EIATTR_KPARAM_INFO
	.align		4
.L_21:
        /*0028*/ 	.byte	0x04, 0x17
        /*002a*/ 	.short	(.L_23 - .L_22)
.L_22:
        /*002c*/ 	.word	0x00000000
        /*0030*/ 	.short	0x0017
        /*0032*/ 	.short	0x0070
        /*0034*/ 	.byte	0x00, 0xf0, 0x11, 0x00


	//----- nvinfo : EIATTR_KPARAM_INFO
	.align		4
.L_23:
        /*0038*/ 	.byte	0x04, 0x17
        /*003a*/ 	.short	(.L_25 - .L_24)
.L_24:
        /*003c*/ 	.word	0x00000000
        /*0040*/ 	.short	0x0016
        /*0042*/ 	.short	0x006c
        /*0044*/ 	.byte	0x00, 0xf0, 0x11, 0x00


	//----- nvinfo : EIATTR_KPARAM_INFO
	.align		4
.L_25:
        /*0048*/ 	.byte	0x04, 0x17
        /*004a*/ 	.short	(.L_27 - .L_26)
.L_26:
        /*004c*/ 	.word	0x00000000
        /*0050*/ 	.short	0x0015
        /*0052*/ 	.short	0x0068
        /*0054*/ 	.byte	0x00, 0xf0, 0x11, 0x00


	//----- nvinfo : EIATTR_KPARAM_INFO
	.align		4
.L_27:
        /*0058*/ 	.byte	0x04, 0x17
        /*005a*/ 	.short	(.L_29 - .L_28)
.L_28:
        /*005c*/ 	.word	0x00000000
        /*0060*/ 	.short	0x0014
        /*0062*/ 	.short	0x0064
        /*0064*/ 	.byte	0x00, 0xf0, 0x11, 0x00


	//----- nvinfo : EIATTR_KPARAM_INFO
	.align		4
.L_29:
        /*0068*/ 	.byte	0x04, 0x17
        /*006a*/ 	.short	(.L_31 - .L_30)
.L_30:
        /*006c*/ 	.word	0x00000000
        /*0070*/ 	.short	0x0013
        /*0072*/ 	.short	0x0060
        /*0074*/ 	.byte	0x00, 0xf0, 0x11, 0x00


	//----- nvinfo : EIATTR_KPARAM_INFO
	.align		4
.L_31:
        /*0078*/ 	.byte	0x04, 0x17
        /*007a*/ 	.short	(.L_33 - .L_32)
.L_32:
        /*007c*/ 	.word	0x00000000
        /*0080*/ 	.short	0x0012
        /*0082*/ 	.short	0x005c
        /*0084*/ 	.byte	0x00, 0xf0, 0x11, 0x00


	//----- nvinfo : EIATTR_KPARAM_INFO
	.align		4
.L_33:
        /*0088*/ 	.byte	0x04, 0x17
        /*008a*/ 	.short	(.L_35 - .L_34)
.L_34:
        /*008c*/ 	.word	0x00000000
        /*0090*/ 	.short	0x0011
        /*0092*/ 	.short	0x0058
        /*0094*/ 	.byte	0x00, 0xf0, 0x11, 0x00


	//----- nvinfo : EIATTR_KPARAM_INFO
	.align		4
.L_35:
        /*0098*/ 	.byte	0x04, 0x17
        /*009a*/ 	.short	(.L_37 - .L_36)
.L_36:
        /*009c*/ 	.word	0x00000000
        /*00a0*/ 	.short	0x0010
        /*00a2*/ 	.short	0x0054
        /*00a4*/ 	.byte	0x00, 0xf0, 0x11, 0x00


	//----- nvinfo : EIATTR_KPARAM_INFO
	.align		4
.L_37:
        /*00a8*/ 	.byte	0x04, 0x17
        /*00aa*/ 	.short	(.L_39 - .L_38)
.L_38:
        /*00ac*/ 	.word	0x00000000
        /*00b0*/ 	.short	0x000f
        /*00b2*/ 	.short	0x0050
        /*00b4*/ 	.byte	0x00, 0xf0, 0x11, 0x00


	//----- nvinfo : EIATTR_KPARAM_INFO
	.align		4
.L_39:
        /*00b8*/ 	.byte	0x04, 0x17
        /*00ba*/ 	.short	(.L_41 - .L_40)
.L_40:
        /*00bc*/ 	.word	0x00000000
        /*00c0*/ 	.short	0x000e
        /*00c2*/ 	.short	0x004c
        /*00c4*/ 	.byte	0x00, 0xf0, 0x11, 0x00


	//----- nvinfo : EIATTR_KPARAM_INFO
	.align		4
.L_41:
        /*00c8*/ 	.byte	0x04, 0x17
        /*00ca*/ 	.short	(.L_43 - .L_42)
.L_42:
        /*00cc*/ 	.word	0x00000000
        /*00d0*/ 	.short	0x000d
        /*00d2*/ 	.short	0x0048
        /*00d4*/ 	.byte	0x00, 0xf0, 0x11, 0x00


	//----- nvinfo : EIATTR_KPARAM_INFO
	.align		4
.L_43:
        /*00d8*/ 	.byte	0x04, 0x17
        /*00da*/ 	.short	(.L_45 - .L_44)
.L_44:
        /*00dc*/ 	.word	0x00000000
        /*00e0*/ 	.short	0x000c
        /*00e2*/ 	.short	0x0044
        /*00e4*/ 	.byte	0x00, 0xf0, 0x11, 0x00


	//----- nvinfo : EIATTR_KPARAM_INFO
	.align		4
.L_45:
        /*00e8*/ 	.byte	0x04, 0x17
        /*00ea*/ 	.short	(.L_47 - .L_46)
.L_46:
        /*00ec*/ 	.word	0x00000000
        /*00f0*/ 	.short	0x000b
        /*00f2*/ 	.short	0x0040
        /*00f4*/ 	.byte	0x00, 0xf0, 0x11, 0x00


	//----- nvinfo : EIATTR_KPARAM_INFO
	.align		4
.L_47:
        /*00f8*/ 	.byte	0x04, 0x17
        /*00fa*/ 	.short	(.L_49 - .L_48)
.L_48:
        /*00fc*/ 	.word	0x00000000
        /*0100*/ 	.short	0x000a
        /*0102*/ 	.short	0x003c
        /*0104*/ 	.byte	0x00, 0xf0, 0x11, 0x00


	//----- nvinfo : EIATTR_KPARAM_INFO
	.align		4
.L_49:
        /*0108*/ 	.byte	0x04, 0x17
        /*010a*/ 	.short	(.L_51 - .L_50)
.L_50:
        /*010c*/ 	.word	0x00000000
        /*0110*/ 	.short	0x0009
        /*0112*/ 	.short	0x0038
        /*0114*/ 	.byte	0x00, 0xf0, 0x11, 0x00


	//----- nvinfo : EIATTR_KPARAM_INFO
	.align		4
.L_51:
        /*0118*/ 	.byte	0x04, 0x17
        /*011a*/ 	.short	(.L_53 - .L_52)
.L_52:
        /*011c*/ 	.word	0x00000000
        /*0120*/ 	.short	0x0008
        /*0122*/ 	.short	0x0034
        /*0124*/ 	.byte	0x00, 0xf0, 0x11, 0x00


	//----- nvinfo : EIATTR_KPARAM_INFO
	.align		4
.L_53:
        /*0128*/ 	.byte	0x04, 0x17
        /*012a*/ 	.short	(.L_55 - .L_54)
.L_54:
        /*012c*/ 	.word	0x00000000
        /*0130*/ 	.short	0x0007
        /*0132*/ 	.short	0x0030
        /*0134*/ 	.byte	0x00, 0xf0, 0x11, 0x00


	//----- nvinfo : EIATTR_KPARAM_INFO
	.align		4
.L_55:
        /*0138*/ 	.byte	0x04, 0x17
        /*013a*/ 	.short	(.L_57 - .L_56)
.L_56:
        /*013c*/ 	.word	0x00000000
        /*0140*/ 	.short	0x0006
        /*0142*/ 	.short	0x002c
        /*0144*/ 	.byte	0x00, 0xf0, 0x11, 0x00


	//----- nvinfo : EIATTR_KPARAM_INFO
	.align		4
.L_57:
        /*0148*/ 	.byte	0x04, 0x17
        /*014a*/ 	.short	(.L_59 - .L_58)
.L_58:
        /*014c*/ 	.word	0x00000000
        /*0150*/ 	.short	0x0005
        /*0152*/ 	.short	0x0028
        /*0154*/ 	.byte	0x00, 0xf0, 0x11, 0x00


	//----- nvinfo : EIATTR_KPARAM_INFO
	.align		4
.L_59:
        /*0158*/ 	.byte	0x04, 0x17
        /*015a*/ 	.short	(.L_61 - .L_60)
.L_60:
        /*015c*/ 	.word	0x00000000
        /*0160*/ 	.short	0x0004
        /*0162*/ 	.short	0x0020
        /*0164*/ 	.byte	0x00, 0xf4, 0x21, 0x00


	//----- nvinfo : EIATTR_KPARAM_INFO
	.align		4
.L_61:
        /*0168*/ 	.byte	0x04, 0x17
        /*016a*/ 	.short	(.L_63 - .L_62)
.L_62:
        /*016c*/ 	.word	0x00000000
        /*0170*/ 	.short	0x0003
        /*0172*/ 	.short	0x0018
        /*0174*/ 	.byte	0x00, 0xf4, 0x21, 0x00


	//----- nvinfo : EIATTR_KPARAM_INFO
	.align		4
.L_63:
        /*0178*/ 	.byte	0x04, 0x17
        /*017a*/ 	.short	(.L_65 - .L_64)
.L_64:
        /*017c*/ 	.word	0x00000000
        /*0180*/ 	.short	0x0002
        /*0182*/ 	.short	0x0010
        /*0184*/ 	.byte	0x00, 0xf4, 0x21, 0x00


	//----- nvinfo : EIATTR_KPARAM_INFO
	.align		4
.L_65:
        /*0188*/ 	.byte	0x04, 0x17
        /*018a*/ 	.short	(.L_67 - .L_66)
.L_66:
        /*018c*/ 	.word	0x00000000
        /*0190*/ 	.short	0x0001
        /*0192*/ 	.short	0x0008
        /*0194*/ 	.byte	0x00, 0xf4, 0x21, 0x00


	//----- nvinfo : EIATTR_KPARAM_INFO
	.align		4
.L_67:
        /*0198*/ 	.byte	0x04, 0x17
        /*019a*/ 	.short	(.L_69 - .L_68)
.L_68:
        /*019c*/ 	.word	0x00000000
        /*01a0*/ 	.short	0x0000
        /*01a2*/ 	.short	0x0000
        /*01a4*/ 	.byte	0x00, 0xf4, 0x21, 0x00


	//----- nvinfo : EIATTR_AT_ENTRY_FRAGMENTS
	.align		4
.L_69:
        /*01a8*/ 	.byte	0x04, 0x4f
        /*01aa*/ 	.short	(.L_71 - .L_70)


	//   ....[0]....
.L_70:
        /*01ac*/ 	.word	0x00000004


	//----- nvinfo : EIATTR_RESERVED_SMEM_USED
	.align		4
.L_71:
        /*01b0*/ 	.byte	0x01, 0x41
	.zero		2


	//----- nvinfo : EIATTR_SPARSE_MMA_MASK
	.align		4
        /*01b4*/ 	.byte	0x03, 0x50
        /*01b6*/ 	.short	0x0000


	//----- nvinfo : EIATTR_TCGEN05_1CTA_USED
	.align		4
        /*01b8*/ 	.byte	0x01, 0x51
	.zero		2


	//----- nvinfo : EIATTR_MAXREG_COUNT
	.align		4
        /*01bc*/ 	.byte	0x03, 0x1b
        /*01be*/ 	.short	0x00ff


	//----- nvinfo : EIATTR_NUM_BARRIERS
	.align		4
        /*01c0*/ 	.byte	0x02, 0x4c
        /*01c2*/ 	.byte	0x01
	.zero		1


	//----- nvinfo : EIATTR_INT_WARP_WIDE_INSTR_OFFSETS
	.align		4
        /*01c4*/ 	.byte	0x04, 0x31
        /*01c6*/ 	.short	(.L_73 - .L_72)


	//   ....[0]....
.L_72:
        /*01c8*/ 	.word	0x000015e0


	//   ....[1]....
        /*01cc*/ 	.word	0x000015f0


	//   ....[2]....
        /*01d0*/ 	.word	0x00001ce0


	//   ....[3]....
        /*01d4*/ 	.word	0x00001d60


	//   ....[4]....
        /*01d8*/ 	.word	0x00006510


	//   ....[5]....
        /*01dc*/ 	.word	0x0000c500


	//   ....[6]....
        /*01e0*/ 	.word	0x0000c550


	//----- nvinfo : EIATTR_COOP_GROUP_MASK_REGIDS
	.align		4
.L_73:
        /*01e4*/ 	.byte	0x04, 0x29
        /*01e6*/ 	.short	(.L_75 - .L_74)


	//   ....[0]....
.L_74:
        /*01e8*/ 	.word	0xffffffff


	//   ....[1]....
        /*01ec*/ 	.word	0xffffffff


	//   ....[2]....
        /*01f0*/ 	.word	0xffffffff


	//   ....[3]....
        /*01f4*/ 	.word	0xffffffff


	//   ....[4]....
        /*01f8*/ 	.word	0xffffffff


	//   ....[5]....
        /*01fc*/ 	.word	0xffffffff


	//   ....[6]....
        /*0200*/ 	.word	0xffffffff


	//   ....[7]....
        /*0204*/ 	.word	0xffffffff


	//----- nvinfo : EIATTR_COOP_GROUP_INSTR_OFFSETS
	.align		4
.L_75:
        /*0208*/ 	.byte	0x04, 0x28
        /*020a*/ 	.short	(.L_77 - .L_76)


	//   ....[0]....
.L_76:
        /*020c*/ 	.word	0x00000060


	//   ....[1]....
        /*0210*/ 	.word	0x00000320


	//   ....[2]....
        /*0214*/ 	.word	0x00003600


	//   ....[3]....
        /*0218*/ 	.word	0x00005470


	//   ....[4]....
        /*021c*/ 	.word	0x00008a90


	//   ....[5]....
        /*0220*/ 	.word	0x00009c30


	//   ....[6]....
        /*0224*/ 	.word	0x0000c390


	//   ....[7]....
        /*0228*/ 	.word	0x0000c600


	//----- nvinfo : EIATTR_VRC_CTA_INIT_COUNT
	.align		4
.L_77:
        /*022c*/ 	.byte	0x02, 0x4a
        /*022e*/ 	.byte	0x80
	.zero		1


	//----- nvinfo : EIATTR_MBARRIER_INSTR_OFFSETS
	.align		4
        /*0230*/ 	.byte	0x04, 0x39
        /*0232*/ 	.short	(.L_79 - .L_78)


	//   ....[0]....
.L_78:
        /*0234*/ 	.word	0x00001a70
        /*0238*/ 	.word	0x000000ff
        /*023c*/ 	.word	0x00000000
        /*0240*/ 	.short	0x0100
        /*0242*/ 	.byte	0x0a
	.zero		1


	//   ....[1]....
        /*0244*/ 	.word	0x00001d50
        /*0248*/ 	.word	0x000000ff
        /*024c*/ 	.word	0x00010008
        /*0250*/ 	.short	0x0100
        /*0252*/ 	.byte	0x07
	.zero		1


	//   ....[2]....
        /*0254*/ 	.word	0x00001fc0
        /*0258*/ 	.word	0x000000ff
        /*025c*/ 	.word	0x00008000
        /*0260*/ 	.short	0x0100
        /*0262*/ 	.byte	0x07
	.zero		1


	//   ....[3]....
        /*0264*/ 	.word	0x00002220
        /*0268*/ 	.word	0x000000ff
        /*026c*/ 	.word	0x00008000
        /*0270*/ 	.short	0x010a
        /*0272*/ 	.byte	0x07
	.zero		1


	//   ....[4]....
        /*0274*/ 	.word	0x00002370
        /*0278*/ 	.word	0x000000ff
        /*027c*/ 	.word	0x00008000
        /*0280*/ 	.short	0x0108
        /*0282*/ 	.byte	0x07
	.zero		1


	//   ....[5]....
        /*0284*/ 	.word	0x000068a0
        /*0288*/ 	.word	0x000000ff
        /*028c*/ 	.word	0x00010010
        /*0290*/ 	.short	0x0100
        /*0292*/ 	.byte	0x07
	.zero		1


	//   ....[6]....
        /*0294*/ 	.word	0x00006b40
        /*0298*/ 	.word	0x000000ff
        /*029c*/ 	.word	0x00010010
        /*02a0*/ 	.short	0x010a
        /*02a2*/ 	.byte	0x07
	.zero		1


	//   ....[7]....
        /*02a4*/ 	.word	0x00008aa0
        /*02a8*/ 	.word	0x000000ff
        /*02ac*/ 	.word	0x00010010
        /*02b0*/ 	.short	0x0108
        /*02b2*/ 	.byte	0x07
	.zero		1


	//   ....[8]....
        /*02b4*/ 	.word	0x00009ad0
        /*02b8*/ 	.word	0x000000ff
        /*02bc*/ 	.word	0x00000000
        /*02c0*/ 	.short	0x010a
        /*02c2*/ 	.byte	0x0a
	.zero		1


	//   ....[9]....
        /*02c4*/ 	.word	0x0000ad70
        /*02c8*/ 	.word	0x000000ff
        /*02cc*/ 	.word	0x00000000
        /*02d0*/ 	.short	0x010a
        /*02d2*/ 	.byte	0x0a
	.zero		1


	//   ....[10]....
        /*02d4*/ 	.word	0x0000ae80
        /*02d8*/ 	.word	0x000000ff
        /*02dc*/ 	.word	0x00010000
        /*02e0*/ 	.short	0x0108
        /*02e2*/ 	.byte	0x07
	.zero		1


	//   ....[11]....
        /*02e4*/ 	.word	0x0000aeb0
        /*02e8*/ 	.word	0x000000ff
        /*02ec*/ 	.word	0x00010008
        /*02f0*/ 	.short	0x0108
        /*02f2*/ 	.byte	0x07
	.zero		1


	//   ....[12]....
        /*02f4*/ 	.word	0x0000c620
        /*02f8*/ 	.word	0x000000ff
        /*02fc*/ 	.word	0x00008000
        /*0300*/ 	.short	0x010a
        /*0302*/ 	.byte	0x07
	.zero		1


	//   ....[13]....
        /*0304*/ 	.word	0x0000c650
        /*0308*/ 	.word	0x000000ff
        /*030c*/ 	.word	0x00010010
        /*0310*/ 	.short	0x010a
        /*0312*/ 	.byte	0x07
	.zero		1


	//   ....[14]....
        /*0314*/ 	.word	0x0000c690
        /*0318*/ 	.word	0x000000ff
        /*031c*/ 	.word	0x00000000
        /*0320*/ 	.short	0x010a
        /*0322*/ 	.byte	0x0a
	.zero		1


	//   ....[15]....
        /*0324*/ 	.word	0x0000c6c0
        /*0328*/ 	.word	0x000000ff
        /*032c*/ 	.word	0x00000000
        /*0330*/ 	.short	0x010a
        /*0332*/ 	.byte	0x0a
	.zero		1


	//----- nvinfo : EIATTR_NUM_MBARRIERS
	.align		4
.L_79:
        /*0334*/ 	.byte	0x03, 0x38
        /*0336*/ 	.short	0xffff


	//----- nvinfo : EIATTR_EXIT_INSTR_OFFSETS
	.align		4
        /*0338*/ 	.byte	0x04, 0x1c
        /*033a*/ 	.short	(.L_81 - .L_80)


	//   ....[0]....
.L_80:
        /*033c*/ 	.word	0x0000c610


	//----- nvinfo : EIATTR_REQNTID
	.align		4
.L_81:
        /*0340*/ 	.byte	0x04, 0x10
        /*0342*/ 	.short	(.L_83 - .L_82)
.L_82:
        /*0344*/ 	.word	0x00000100
        /*0348*/ 	.word	0x00000001
        /*034c*/ 	.word	0x00000001


	//----- nvinfo : EIATTR_CRS_STACK_SIZE
	.align		4
.L_83:
        /*0350*/ 	.byte	0x04, 0x1e
        /*0352*/ 	.short	(.L_85 - .L_84)
.L_84:
        /*0354*/ 	.word	0x00000000


	//----- nvinfo : EIATTR_CBANK_PARAM_SIZE
	.align		4
.L_85:
        /*0358*/ 	.byte	0x03, 0x19
        /*035a*/ 	.short	0x0088


	//----- nvinfo : EIATTR_PARAM_CBANK
	.align		4
        /*035c*/ 	.byte	0x04, 0x0a
        /*035e*/ 	.short	(.L_87 - .L_86)
	.align		4
.L_86:
        /*0360*/ 	.word	index@(.nv.constant0.attn_fwd)
        /*0364*/ 	.short	0x0380
        /*0366*/ 	.short	0x0088


	//----- nvinfo : EIATTR_SW_WAR
	.align		4
.L_87:
        /*0368*/ 	.byte	0x04, 0x36
        /*036a*/ 	.short	(.L_89 - .L_88)
.L_88:
        /*036c*/ 	.word	0x00000008
.L_89:


//--------------------- .nv.compat                --------------------------
	.section	.nv.compat,"",@"SHT_CUDA_COMPAT_INFO"
	.align	4
        /*0000*/ 	.byte	0x02, 0x02, 0x02, 0x00, 0x02, 0x05, 0x05, 0x00, 0x02, 0x03, 0x00, 0x00, 0x02, 0x06, 0x01, 0x00


//--------------------- .nv.callgraph             --------------------------
	.section	.nv.callgraph,"",@"SHT_CUDA_CALLGRAPH"
	.align	4
	.sectionentsize	8
	.align		4
        /*0000*/ 	.word	0x00000000
	.align		4
        /*0004*/ 	.word	0xffffffff
	.align		4
        /*0008*/ 	.word	0x00000000
	.align		4
        /*000c*/ 	.word	0xfffffffe
	.align		4
        /*0010*/ 	.word	0x00000000
	.align		4
        /*0014*/ 	.word	0xfffffffd
	.align		4
        /*0018*/ 	.word	0x00000000
	.align		4
        /*001c*/ 	.word	0xfffffffc


//--------------------- .nv.constant4             --------------------------
	.section	.nv.constant4,"a",@progbits
	.align	8
	.align		8
.nv.constant4:
        /*0000*/ 	.dword	_$_str


//--------------------- .text.attn_fwd            --------------------------
	.section	.text.attn_fwd,"ax",@progbits
	.align	128
        .global         attn_fwd
        .type           attn_fwd,@function
        .size           attn_fwd,(.L_x_28 - attn_fwd)
        .other          attn_fwd,@"STO_CUDA_ENTRY STV_DEFAULT"
attn_fwd:
.text.attn_fwd:
[----:B------:R-:W0:Y:S01]  /*0000*/  LDC R1, c[0x0][0x37c] ;  /* 0x0000df00ff017b82 */ /* 0x000e220000000800 */
[----:B------:R-:W1:Y:S02]  /*0010*/  S2R R0, SR_TID.X ;  /* 0x0000000000007919 */ /* 0x000e640000002100 */
[----:B-1----:R-:W-:-:S13]  /*0020*/  ISETP.GE.U32.AND P0, PT, R0, 0x20, PT ;  /* 0x000000200000780c */ /* 0x002fda0003f06070 */
[----:B------:R-:W-:Y:S02]  /*0030*/  VOTEU.ANY UP1, P0 ;  /* 0x0000000000ff7886 */ /* 0x000fe40000020100 */
[----:B0-----:R-:W-:Y:S05]  /*0040*/  BRA.U UP1, `(.L_x_0) ;  /* 0x0000000101b87547 */ /* 0x001fea000b800000 */
[----:B------:R-:W0:Y:S01]  /*0050*/  S2UR UR6, SR_CgaCtaId ;  /* 0x00000000000679c3 */ /* 0x000e220000008800 */
[----:B------:R-:W-:Y:S01]  /*0060*/  NOP ;  /* 0x0000000000007918 */ /* 0x000fe20000000000 */
[----:B------:R-:W-:Y:S02]  /*0070*/  UMOV UR4, 0x40 ;  /* 0x0000004000047882 */ /* 0x000fe40000000000 */
[----:B0-----:R-:W-:-:S09]  /*0080*/  ULEA UR4, UR6, UR4, 0x18 ;  /* 0x0000000406047291 */ /* 0x001fd2000f8ec0ff */
[----:B------:R-:W0:Y:S01]  /*0090*/  LDS.U8 R2, [UR4] ;  /* 0x00000004ff027984 */ /* 0x000e220008000000 */
[----:B------:R-:W-:Y:S02]  /*00a0*/  UMOV UR4, 0x400 ;  /* 0x0000040000047882 */ /* 0x000fe40000000000 */
[----:B------:R-:W-:Y:S01]  /*00b0*/  ULEA UR4, UR6, UR4, 0x18 ;  /* 0x0000000406047291 */ /* 0x000fe2000f8ec0ff */
[----:B0-----:R-:W-:-:S13]  /*00c0*/  ISETP.NE.AND P0, PT, R2, RZ, PT ;  /* 0x000000ff0200720c */ /* 0x001fda0003f05270 */
[----:B------:R-:W-:Y:S05]  /*00d0*/  @P0 BRA `(.L_x_1) ;  /* 0x00000000007c0947 */ /* 0x000fea0003800000 */
[----:B------:R-:W-:-:S13]  /*00e0*/  ELECT P0, URZ, PT ;  /* 0x0000000000ff782f */ /* 0x000fda0003800000 */
[----:B------:R-:W-:Y:S05]  /*00f0*/  @!P0 BRA `(.L_x_2) ;  /* 0x0000000000848947 */ /* 0x000fea0003800000 */
[----:B------:R-:W-:Y:S01]  /*0100*/  UMOV UR5, 0x8 ;  /* 0x0000000800057882 */ /* 0x000fe20000000000 */
[----:B------:R-:W-:Y:S02]  /*0110*/  IMAD.MOV.U32 R5, RZ, RZ, 0x1 ;  /* 0x00000001ff057424 */ /* 0x000fe400078e00ff */
[----:B------:R-:W-:Y:S02]  /*0120*/  IMAD.MOV.U32 R3, RZ, RZ, 0xff ;  /* 0x000000ffff037424 */ /* 0x000fe400078e00ff */
[----:B------:R-:W-:Y:S04]  /*0130*/  DEPBAR.LE SB0, 0x36 ;  /* 0x00008d800000791a */ /* 0x000fe80000000000 */
[----:B------:R-:W0:Y:S02]  /*0140*/  UTCATOMSWS.FIND_AND_SET.ALIGN UP0, UR5, UR5 ;  /* 0x00000005000575e3 */ /* 0x000e240008000800 */
[----:B0-----:R-:W-:-:S04]  /*0150*/  PLOP3.LUT P0, PT, PT, PT, UP0, 0x80, 0x8 ;  /* 0x000000000008781c */ /* 0x001fc80003f0f008 */
[----:B------:R-:W-:-:S04]  /*0160*/  SEL R2, RZ, 0xffffffff, !P0 ;  /* 0xffffffffff027807 */ /* 0x000fc80004000000 */
[----:B------:R-:W-:Y:S01]  /*0170*/  ISETP.NE.AND P0, PT, R2, RZ, PT ;  /* 0x000000ff0200720c */ /* 0x000fe20003f05270 */
[----:B------:R-:W-:-:S12]  /*0180*/  IMAD.U32 R2, RZ, RZ, UR5 ;  /* 0x00000005ff027e24 */ /* 0x000fd8000f8e00ff */
[----:B------:R-:W-:Y:S05]  /*0190*/  @P0 BRA `(.L_x_3) ;  /* 0x0000000000240947 */ /* 0x000fea0003800000 */
.L_x_4:
[----:B------:R-:W-:Y:S05]  /*01a0*/  NANOSLEEP 0x64 ;  /* 0x000000640000795d */ /* 0x000fea0003800000 */
[----:B------:R-:W-:-:S05]  /*01b0*/  UMOV UR5, 0x8 ;  /* 0x0000000800057882 */ /* 0x000fca0000000000 */
[----:B------:R-:W-:Y:S04]  /*01c0*/  DEPBAR.LE SB0, 0x36 ;  /* 0x00008d800000791a */ /* 0x000fe80000000000 */
[----:B------:R-:W0:Y:S02]  /*01d0*/  UTCATOMSWS.FIND_AND_SET.ALIGN UP0, UR5, UR5 ;  /* 0x00000005000575e3 */ /* 0x000e240008000800 */
[----:B0-----:R-:W-:-:S04]  /*01e0*/  PLOP3.LUT P0, PT, PT, PT, UP0, 0x80, 0x8 ;  /* 0x000000000008781c */ /* 0x001fc80003f0f008 */
[----:B------:R-:W-:-:S04]  /*01f0*/  SEL R2, RZ, 0xffffffff, !P0 ;  /* 0xffffffffff027807 */ /* 0x000fc80004000000 */
[----:B------:R-:W-:Y:S01]  /*0200*/  ISETP.NE.AND P0, PT, R2, RZ, PT ;  /* 0x000000ff0200720c */ /* 0x000fe20003f05270 */
[----:B------:R-:W-:-:S12]  /*0210*/  IMAD.U32 R2, RZ, RZ, UR5 ;  /* 0x00000005ff027e24 */ /* 0x000fd8000f8e00ff */
[----:B------:R-:W-:Y:S05]  /*0220*/  @!P0 BRA `(.L_x_4) ;  /* 0xfffffffc00dc8947 */ /* 0x000fea000383ffff */
.L_x_3:
[C---:B------:R-:W-:Y:S01]  /*0230*/  VIADD R4, R2.reuse, 0x10 ;  /* 0x0000001002047836 */ /* 0x040fe20000000000 */
[----:B------:R-:W-:Y:S01]  /*0240*/  UMOV UR5, 0x50 ;  /* 0x0000005000057882 */ /* 0x000fe20000000000 */
[----:B------:R-:W-:Y:S01]  /*0250*/  SHF.L.U32 R3, R3, R2, RZ ;  /* 0x0000000203037219 */ /* 0x000fe200000006ff */
[----:B------:R-:W-:Y:S01]  /*0260*/  ULEA UR5, UR6, UR5, 0x18 ;  /* 0x0000000506057291 */ /* 0x000fe2000f8ec0ff */
[----:B------:R-:W-:Y:S01]  /*0270*/  IMAD.SHL.U32 R2, R2, 0x20, RZ ;  /* 0x0000002002027824 */ /* 0x000fe200078e00ff */
[----:B------:R-:W-:-:S04]  /*0280*/  SHF.L.U32 R4, R5, R4, RZ ;  /* 0x0000000405047219 */ /* 0x000fc800000006ff */
[----:B------:R-:W-:-:S05]  /*0290*/  LOP3.LUT R3, R4, R3, RZ, 0xfc, !PT ;  /* 0x0000000304037212 */ /* 0x000fca00078efcff */
[----:B------:R0:W-:Y:S04]  /*02a0*/  ATOMS.OR RZ, [UR5], R3 ;  /* 0x00000003ffff798c */ /* 0x0001e8000b000005 */
[----:B------:R0:W-:Y:S01]  /*02b0*/  STS [UR4], R2 ;  /* 0x00000002ff007988 */ /* 0x0001e20008000804 */
[----:B------:R-:W-:Y:S05]  /*02c0*/  BRA `(.L_x_2) ;  /* 0x0000000000107947 */ /* 0x000fea0003800000 */
.L_x_1:
[----:B------:R-:W-:-:S05]  /*02d0*/  IMAD.MOV.U32 R2, RZ, RZ, -0x1 ;  /* 0xffffffffff027424 */ /* 0x000fca00078e00ff */
[----:B------:R0:W-:Y:S02]  /*02e0*/  STS [UR4], R2 ;  /* 0x00000002ff007988 */ /* 0x0001e40008000804 */
[----:B0-----:R-:W-:-:S07]  /*02f0*/  MOV R2, 0x310 ;  /* 0x0000031000027802 */ /* 0x001fce0000000f00 */
[----:B------:R-:W-:Y:S05]  /*0300*/  CALL.REL.NOINC `($__internal_1_$__cuda_sm10x_tcgen05_guardrail_trap_phase_invalid_during_alloc) ;  /* 0x000000c400047944 */ /* 0x000fea0003c00000 */
.L_x_2:
[----:B------:R-:W-:Y:S05]  /*0310*/  WARPSYNC.ALL ;  /* 0x0000000000007948 */ /* 0x000fea0003800000 */
[----:B------:R-:W-:Y:S01]  /*0320*/  NOP ;  /* 0x0000000000007918 */ /* 0x000fe20000000000 */
.L_x_0:
[----:B------:R-:W1:Y:S01]  /*0330*/  S2UR UR6, SR_CTAID.X ;  /* 0x00000000000679c3 */ /* 0x000e620000002500 */
[----:B------:R-:W2:Y:S01]  /*0340*/  LDCU.64 UR4, c[0x0][0x3b0] ;  /* 0x00007600ff0477ac */ /* 0x000ea20008000a00 */
[----:B------:R-:W-:Y:S01]  /*0350*/  SHF.R.U32.HI R134, RZ, 0x7, R0 ;  /* 0x00000007ff867819 */ /* 0x000fe20000011600 */
[----:B------:R-:W3:Y:S03]  /*0360*/  LDCU.64 UR22, c[0x0][0x358] ;  /* 0x00006b00ff1677ac */ /* 0x000ee60008000a00 */
[----:B------:R-:W-:Y:S02]  /*0370*/  SGXT.U32 R134, R134, 0x1 ;  /* 0x000000018686781a */ /* 0x000fe40000000000 */
[----:B------:R-:W2:Y:S08]  /*0380*/  S2UR UR8, SR_CTAID.Y ;  /* 0x00000000000879c3 */ /* 0x000eb00000002600 */
[----:B------:R-:W4:Y:S01]  /*0390*/  LDC R22, c[0x0][0x3b8] ;  /* 0x0000ee00ff167b82 */ /* 0x000f220000000800 */
[----:B-1----:R-:W-:-:S07]  /*03a0*/  USHF.L.U32 UR6, UR6, 0x7, URZ ;  /* 0x0000000706067899 */ /* 0x002fce00080006ff */
[----:B------:R-:W1:Y:S01]  /*03b0*/  LDC.64 R18, c[0x0][0x380] ;  /* 0x0000e000ff127b82 */ /* 0x000e620000000a00 */
[----:B0-----:R-:W-:Y:S01]  /*03c0*/  IMAD.U32 R3, RZ, RZ, UR6 ;  /* 0x00000006ff037e24 */ /* 0x001fe2000f8e00ff */
[----:B--2---:R-:W-:-:S06]  /*03d0*/  UIMAD UR4, UR8, UR4, URZ ;  /* 0x00000004080472a4 */ /* 0x004fcc000f8e02ff */
[----:B------:R-:W0:Y:S01]  /*03e0*/  S2UR UR9, SR_CgaCtaId ;  /* 0x00000000000979c3 */ /* 0x000e220000008800 */
[----:B------:R-:W-:Y:S01]  /*03f0*/  LOP3.LUT R2, R3, 0x7f, R0, 0xf8, !PT ;  /* 0x0000007f03027812 */ /* 0x000fe200078ef800 */
[----:B------:R-:W-:-:S04]  /*0400*/  USHF.L.U32 UR7, UR4, 0x1, URZ ;  /* 0x0000000104077899 */ /* 0x000fc800080006ff */
[----:B------:R-:W-:Y:S01]  /*0410*/  IMAD R3, R2, UR5, RZ ;  /* 0x0000000502037c24 */ /* 0x000fe2000f8e02ff */
[----:B------:R-:W-:Y:S01]  /*0420*/  UIMAD.WIDE UR4, UR4, 0x2, URZ ;  /* 0x00000002040478a5 */ /* 0x000fe2000f8e02ff */
[----:B----4-:R-:W-:Y:S01]  /*0430*/  IMAD R6, R134, R22, RZ ;  /* 0x0000001686067224 */ /* 0x010fe200078e02ff */
[----:B------:R-:W2:Y:S01]  /*0440*/  LDC.64 R64, c[0x0][0x3c0] ;  /* 0x0000f000ff407b82 */ /* 0x000ea20000000a00 */
[C---:B------:R-:W-:Y:S02]  /*0450*/  IMAD.SHL.U32 R5, R3.reuse, 0x2, RZ ;  /* 0x0000000203057824 */ /* 0x040fe400078e00ff */
[----:B------:R-:W-:Y:S02]  /*0460*/  IMAD R7, R22, 0x2, R6 ;  /* 0x0000000216077824 */ /* 0x000fe400078e0206 */
[----:B------:R-:W-:-:S03]  /*0470*/  IMAD.HI R4, R3, 0x2, RZ ;  /* 0x0000000203047827 */ /* 0x000fc600078e02ff */
[----:B------:R-:W-:Y:S01]  /*0480*/  BAR.SYNC.DEFER_BLOCKING 0x0 ;  /* 0x0000000000007b1d */ /* 0x000fe20000010000 */
[----:B-1----:R-:W-:Y:S01]  /*0490*/  IADD3 R18, P0, P1, R5, UR7, R18 ;  /* 0x0000000705127c10 */ /* 0x002fe2000f91e012 */
[----:B------:R-:W-:-:S03]  /*04a0*/  IMAD R9, R22, 0x2, R7 ;  /* 0x0000000216097824 */ /* 0x000fc600078e0207 */
[----:B------:R-:W-:Y:S01]  /*04b0*/  IADD3.X R20, PT, PT, R4, UR5, R19, P0, P1 ;  /* 0x0000000504147c10 */ /* 0x000fe200087e2413 */
[----:B------:R-:W-:Y:S01]  /*04c0*/  UMOV UR7, 0x400 ;  /* 0x0000040000077882 */ /* 0x000fe20000000000 */
[----:B------:R-:W-:Y:S01]  /*04d0*/  IMAD R3, R22, 0x2, R9 ;  /* 0x0000000216037824 */ /* 0x000fe200078e0209 */
[----:B0-----:R-:W-:Y:S01]  /*04e0*/  ULEA UR7, UR9, UR7, 0x18 ;  /* 0x0000000709077291 */ /* 0x001fe2000f8ec0ff */
[----:B------:R-:W-:Y:S01]  /*04f0*/  LEA R4, P0, R6, R18, 0x1 ;  /* 0x0000001206047211 */ /* 0x000fe200078008ff */
[----:B------:R-:W0:Y:S01]  /*0500*/  LDCU UR4, c[0x0][0x3c8] ;  /* 0x00007900ff0477ac */ /* 0x000e220008000800 */
[----:B------:R-:W-:Y:S01]  /*0510*/  IMAD R10, R22, 0x2, R3 ;  /* 0x00000002160a7824 */ /* 0x000fe200078e0203 */
[----:B------:R-:W1:Y:S01]  /*0520*/  LDC.64 R68, c[0x0][0x388] ;  /* 0x0000e200ff447b82 */ /* 0x000e620000000a00 */
[----:B------:R-:W-:Y:S02]  /*0530*/  LEA.HI.X.SX32 R5, R6, R20, 0x1, P0 ;  /* 0x0000001406057211 */ /* 0x000fe400000f0eff */
[----:B------:R-:W-:-:S02]  /*0540*/  LEA R6, P0, R7, R18, 0x1 ;  /* 0x0000001207067211 */ /* 0x000fc400078008ff */
[C---:B------:R-:W-:Y:S01]  /*0550*/  LEA R12, P1, R10.reuse, R18, 0x1 ;  /* 0x000000120a0c7211 */ /* 0x040fe200078208ff */
[----:B------:R-:W4:Y:S03]  /*0560*/  LDS R41, [UR7] ;  /* 0x00000007ff297984 */ /* 0x000f260008000800 */
[-C--:B------:R-:W-:Y:S01]  /*0570*/  LEA.HI.X.SX32 R13, R10, R20.reuse, 0x1, P1 ;  /* 0x000000140a0d7211 */ /* 0x080fe200008f0eff */
[----:B------:R-:W-:Y:S01]  /*0580*/  BAR.SYNC.DEFER_BLOCKING 0x0 ;  /* 0x0000000000007b1d */ /* 0x000fe20000010000 */
[----:B------:R-:W-:Y:S01]  /*0590*/  LEA.HI.X.SX32 R7, R7, R20, 0x1, P0 ;  /* 0x0000001407077211 */ /* 0x000fe200000f0eff */
[----:B------:R-:W-:Y:S01]  /*05a0*/  IMAD R15, R22, 0x2, R10 ;  /* 0x00000002160f7824 */ /* 0x000fe200078e020a */
[----:B------:R-:W-:-:S04]  /*05b0*/  LEA R10, P0, R3, R18, 0x1 ;  /* 0x00000012030a7211 */ /* 0x000fc800078008ff */
[----:B------:R-:W-:Y:S01]  /*05c0*/  LEA.HI.X.SX32 R11, R3, R20, 0x1, P0 ;  /* 0x00000014030b7211 */ /* 0x000fe200000f0eff */
[----:B------:R-:W-:Y:S01]  /*05d0*/  IMAD R3, R22, 0x2, R15 ;  /* 0x0000000216037824 */ /* 0x000fe200078e020f */
[----:B------:R-:W-:-:S03]  /*05e0*/  LEA R14, P0, R15, R18, 0x1 ;  /* 0x000000120f0e7211 */ /* 0x000fc600078008ff */
[C---:B------:R-:W-:Y:S01]  /*05f0*/  IMAD R16, R22.reuse, 0x2, R3 ;  /* 0x0000000216107824 */ /* 0x040fe200078e0203 */
[----:B------:R-:W-:Y:S02]  /*0600*/  LEA.HI.X.SX32 R15, R15, R20, 0x1, P0 ;  /* 0x000000140f0f7211 */ /* 0x000fe400000f0eff */
[----:B------:R-:W-:Y:S01]  /*0610*/  LEA R8, P1, R9, R18, 0x1 ;  /* 0x0000001209087211 */ /* 0x000fe200078208ff */
[----:B------:R-:W-:-:S03]  /*0620*/  IMAD R17, R22, 0x2, R16 ;  /* 0x0000000216117824 */ /* 0x000fc600078e0210 */
[----:B------:R-:W-:Y:S01]  /*0630*/  LEA.HI.X.SX32 R9, R9, R20, 0x1, P1 ;  /* 0x0000001409097211 */ /* 0x000fe200008f0eff */
[----:B---3--:R3:W5:Y:S04]  /*0640*/  LDG.E.U16 R136, desc[UR22][R4.64] ;  /* 0x0000001604887981 */ /* 0x008768000c1e1500 */
[----:B------:R0:W5:Y:S04]  /*0650*/  LDG.E.U16 R138, desc[UR22][R6.64] ;  /* 0x00000016068a7981 */ /* 0x000168000c1e1500 */
[----:B------:R1:W5:Y:S01]  /*0660*/  LDG.E.U16 R19, desc[UR22][R8.64] ;  /* 0x0000001608137981 */ /* 0x000362000c1e1500 */
[----:B---3--:R-:W-:-:S03]  /*0670*/  LEA R4, P0, R3, R18, 0x1 ;  /* 0x0000001203047211 */ /* 0x008fc600078008ff */
[----:B------:R3:W5:Y:S01]  /*0680*/  LDG.E.U16 R21, desc[UR22][R10.64] ;  /* 0x000000160a157981 */ /* 0x000762000c1e1500 */
[----:B------:R-:W-:Y:S01]  /*0690*/  LEA.HI.X.SX32 R5, R3, R20, 0x1, P0 ;  /* 0x0000001403057211 */ /* 0x000fe200000f0eff */
[C---:B------:R-:W-:Y:S01]  /*06a0*/  IMAD R3, R22.reuse, 0x2, R17 ;  /* 0x0000000216037824 */ /* 0x040fe200078e0211 */
[C---:B0-----:R-:W-:Y:S01]  /*06b0*/  LEA R6, P0, R17.reuse, R18, 0x1 ;  /* 0x0000001211067211 */ /* 0x041fe200078008ff */
[----:B------:R0:W5:Y:S03]  /*06c0*/  LDG.E.U16 R140, desc[UR22][R12.64] ;  /* 0x000000160c8c7981 */ /* 0x000166000c1e1500 */
[----:B------:R-:W-:Y:S01]  /*06d0*/  LEA.HI.X.SX32 R7, R17, R20, 0x1, P0 ;  /* 0x0000001411077211 */ /* 0x000fe200000f0eff */
[----:B------:R2:W5:Y:S01]  /*06e0*/  LDG.E.U16 R142, desc[UR22][R14.64] ;  /* 0x000000160e8e7981 */ /* 0x000562000c1e1500 */
[----:B-1----:R-:W-:Y:S01]  /*06f0*/  LEA R8, P0, R3, R18, 0x1 ;  /* 0x0000001203087211 */ /* 0x002fe200078008ff */
[----:B---3--:R-:W-:-:S02]  /*0700*/  IMAD R11, R22, 0x2, R3 ;  /* 0x00000002160b7824 */ /* 0x008fc400078e0203 */
[----:B------:R1:W5:Y:S01]  /*0710*/  LDG.E.U16 R23, desc[UR22][R4.64] ;  /* 0x0000001604177981 */ /* 0x000362000c1e1500 */
[----:B------:R-:W-:Y:S01]  /*0720*/  LEA.HI.X.SX32 R9, R3, R20, 0x1, P0 ;  /* 0x0000001403097211 */ /* 0x000fe200000f0eff */
[----:B------:R-:W-:Y:S01]  /*0730*/  IMAD R3, R22, 0x2, R11 ;  /* 0x0000000216037824 */ /* 0x000fe200078e020b */
[CC--:B0-----:R-:W-:Y:S01]  /*0740*/  LEA R12, P1, R16.reuse, R18.reuse, 0x1 ;  /* 0x00000012100c7211 */ /* 0x0c1fe200078208ff */
[----:B------:R0:W5:Y:S01]  /*0750*/  LDG.E.U16 R144, desc[UR22][R6.64] ;  /* 0x0000001606907981 */ /* 0x000162000c1e1500 */
[----:B------:R-:W-:Y:S02]  /*0760*/  LEA R10, P0, R11, R18, 0x1 ;  /* 0x000000120b0a7211 */ /* 0x000fe400078008ff */
[----:B------:R-:W-:Y:S01]  /*0770*/  LEA.HI.X.SX32 R13, R16, R20, 0x1, P1 ;  /* 0x00000014100d7211 */ /* 0x000fe200008f0eff */
[----:B------:R-:W-:Y:S01]  /*0780*/  IMAD R16, R22, 0x2, R3 ;  /* 0x0000000216107824 */ /* 0x000fe200078e0203 */
[----:B--2---:R-:W-:Y:S01]  /*0790*/  LEA R14, P1, R3, R18, 0x1 ;  /* 0x00000012030e7211 */ /* 0x004fe200078208ff */
[----:B------:R-:W5:Y:S01]  /*07a0*/  LDG.E.U16 R146, desc[UR22][R8.64] ;  /* 0x0000001608927981 */ /* 0x000f62000c1e1500 */
[----:B------:R-:W-:-:S02]  /*07b0*/  LEA.HI.X.SX32 R11, R11, R20, 0x1, P0 ;  /* 0x000000140b0b7211 */ /* 0x000fc400000f0eff */
[----:B------:R-:W-:Y:S01]  /*07c0*/  LEA.HI.X.SX32 R15, R3, R20, 0x1, P1 ;  /* 0x00000014030f7211 */ /* 0x000fe200008f0eff */
[----:B------:R-:W-:Y:S01]  /*07d0*/  IMAD R3, R22, 0x2, R16 ;  /* 0x0000000216037824 */ /* 0x000fe200078e0210 */
[C---:B-1----:R-:W-:Y:S01]  /*07e0*/  LEA R4, P0, R16.reuse, R18, 0x1 ;  /* 0x0000001210047211 */ /* 0x042fe200078008ff */
[----:B------:R1:W5:Y:S03]  /*07f0*/  LDG.E.U16 R17, desc[UR22][R12.64] ;  /* 0x000000160c117981 */ /* 0x000366000c1e1500 */
[----:B------:R-:W-:Y:S01]  /*0800*/  LEA.HI.X.SX32 R5, R16, R20, 0x1, P0 ;  /* 0x0000001410057211 */ /* 0x000fe200000f0eff */
[----:B------:R2:W5:Y:S01]  /*0810*/  LDG.E.U16 R25, desc[UR22][R10.64] ;  /* 0x000000160a197981 */ /* 0x000562000c1e1500 */
[----:B0-----:R-:W-:-:S03]  /*0820*/  LEA R6, P0, R3, R18, 0x1 ;  /* 0x0000001203067211 */ /* 0x001fc600078008ff */
[----:B------:R-:W5:Y:S01]  /*0830*/  LDG.E.U16 R148, desc[UR22][R4.64] ;  /* 0x0000001604947981 */ /* 0x000f62000c1e1500 */
[C---:B-1----:R-:W-:Y:S01]  /*0840*/  IMAD R13, R22.reuse, 0x2, R3 ;  /* 0x00000002160d7824 */ /* 0x042fe200078e0203 */
[----:B------:R-:W-:Y:S02]  /*0850*/  LEA.HI.X.SX32 R7, R3, R20, 0x1, P0 ;  /* 0x0000001403077211 */ /* 0x000fe400000f0eff */
[----:B------:R0:W5:Y:S01]  /*0860*/  LDG.E.U16 R27, desc[UR22][R14.64] ;  /* 0x000000160e1b7981 */ /* 0x000162000c1e1500 */
[C---:B------:R-:W-:Y:S01]  /*0870*/  IMAD R3, R22.reuse, 0x2, R13 ;  /* 0x0000000216037824 */ /* 0x040fe200078e020d */
[-C--:B------:R-:W-:Y:S02]  /*0880*/  LEA R8, P0, R13, R18.reuse, 0x1 ;  /* 0x000000120d087211 */ /* 0x080fe400078008ff */
[----:B------:R1:W5:Y:S01]  /*0890*/  LDG.E.U16 R150, desc[UR22][R6.64] ;  /* 0x0000001606967981 */ /* 0x000362000c1e1500 */
[----:B------:R-:W-:Y:S01]  /*08a0*/  IMAD R16, R22, 0x2, R3 ;  /* 0x0000000216107824 */ /* 0x000fe200078e0203 */
[----:B------:R-:W-:-:S02]  /*08b0*/  LEA R12, P1, R3, R18, 0x1 ;  /* 0x00000012030c7211 */ /* 0x000fc400078208ff */
[-C--:B------:R-:W-:Y:S02]  /*08c0*/  LEA.HI.X.SX32 R9, R13, R20.reuse, 0x1, P0 ;  /* 0x000000140d097211 */ /* 0x080fe400000f0eff */
[----:B------:R-:W-:Y:S01]  /*08d0*/  LEA.HI.X.SX32 R13, R3, R20, 0x1, P1 ;  /* 0x00000014030d7211 */ /* 0x000fe200008f0eff */
[----:B------:R-:W-:Y:S01]  /*08e0*/  IMAD R3, R22, 0x2, R16 ;  /* 0x0000000216037824 */ /* 0x000fe200078e0210 */
[C---:B--2---:R-:W-:Y:S01]  /*08f0*/  LEA R10, P0, R16.reuse, R18, 0x1 ;  /* 0x00000012100a7211 */ /* 0x044fe200078008ff */
[----:B------:R2:W5:Y:S03]  /*0900*/  LDG.E.U16 R29, desc[UR22][R8.64] ;  /* 0x00000016081d7981 */ /* 0x000566000c1e1500 */
[----:B------:R-:W-:Y:S01]  /*0910*/  LEA.HI.X.SX32 R11, R16, R20, 0x1, P0 ;  /* 0x00000014100b7211 */ /* 0x000fe200000f0eff */
[C---:B0-----:R-:W-:Y:S01]  /*0920*/  IMAD R15, R22.reuse, 0x2, R3 ;  /* 0x00000002160f7824 */ /* 0x041fe200078e0203 */
[C---:B------:R-:W-:Y:S01]  /*0930*/  LEA R4, P0, R3.reuse, R18, 0x1 ;  /* 0x0000001203047211 */ /* 0x040fe200078008ff */
[----:B------:R0:W5:Y:S03]  /*0940*/  LDG.E.U16 R31, desc[UR22][R12.64] ;  /* 0x000000160c1f7981 */ /* 0x000166000c1e1500 */
[----:B------:R-:W-:Y:S01]  /*0950*/  LEA.HI.X.SX32 R5, R3, R20, 0x1, P0 ;  /* 0x0000001403057211 */ /* 0x000fe200000f0eff */
[C---:B------:R-:W-:Y:S01]  /*0960*/  IMAD R3, R22.reuse, 0x2, R15 ;  /* 0x0000000216037824 */ /* 0x040fe200078e020f */
[-C--:B-1----:R-:W-:Y:S01]  /*0970*/  LEA R6, P0, R15, R18.reuse, 0x1 ;  /* 0x000000120f067211 */ /* 0x082fe200078008ff */
[----:B------:R1:W5:Y:S02]  /*0980*/  LDG.E.U16 R152, desc[UR22][R10.64] ;  /* 0x000000160a987981 */ /* 0x000364000c1e1500 */
[----:B------:R-:W-:Y:S01]  /*0990*/  IMAD R16, R22, 0x2, R3 ;  /* 0x0000000216107824 */ /* 0x000fe200078e0203 */
[----:B------:R-:W-:Y:S01]  /*09a0*/  LEA R14, P1, R3, R18, 0x1 ;  /* 0x00000012030e7211 */ /* 0x000fe200078208ff */
[----:B------:R3:W5:Y:S01]  /*09b0*/  LDG.E.U16 R154, desc[UR22][R4.64] ;  /* 0x00000016049a7981 */ /* 0x000762000c1e1500 */
[----:B------:R-:W-:-:S02]  /*09c0*/  LEA.HI.X.SX32 R7, R15, R20, 0x1, P0 ;  /* 0x000000140f077211 */ /* 0x000fc400000f0eff */
[----:B------:R-:W-:Y:S01]  /*09d0*/  LEA.HI.X.SX32 R15, R3, R20, 0x1, P1 ;  /* 0x00000014030f7211 */ /* 0x000fe200008f0eff */
[----:B------:R-:W-:Y:S01]  /*09e0*/  IMAD R3, R22, 0x2, R16 ;  /* 0x0000000216037824 */ /* 0x000fe200078e0210 */
[C---:B--2---:R-:W-:Y:S01]  /*09f0*/  LEA R8, P0, R16.reuse, R18, 0x1 ;  /* 0x0000001210087211 */ /* 0x044fe200078008ff */
[----:B------:R2:W5:Y:S03]  /*0a00*/  LDG.E.U16 R33, desc[UR22][R6.64] ;  /* 0x0000001606217981 */ /* 0x000566000c1e1500 */
[----:B------:R-:W-:Y:S01]  /*0a10*/  LEA.HI.X.SX32 R9, R16, R20, 0x1, P0 ;  /* 0x0000001410097211 */ /* 0x000fe200000f0eff */
[C---:B0-----:R-:W-:Y:S01]  /*0a20*/  IMAD R13, R22.reuse, 0x2, R3 ;  /* 0x00000002160d7824 */ /* 0x041fe200078e0203 */
[C---:B-1----:R-:W-:Y:S01]  /*0a30*/  LEA R10, P0, R3.reuse, R18, 0x1 ;  /* 0x00000012030a7211 */ /* 0x042fe200078008ff */
[----:B------:R0:W5:Y:S03]  /*0a40*/  LDG.E.U16 R35, desc[UR22][R14.64] ;  /* 0x000000160e237981 */ /* 0x000166000c1e1500 */
[----:B------:R-:W-:Y:S01]  /*0a50*/  LEA.HI.X.SX32 R11, R3, R20, 0x1, P0 ;  /* 0x00000014030b7211 */ /* 0x000fe200000f0eff */
[C---:B------:R-:W-:Y:S01]  /*0a60*/  IMAD R3, R22.reuse, 0x2, R13 ;  /* 0x0000000216037824 */ /* 0x040fe200078e020d */
[-C--:B---3--:R-:W-:Y:S01]  /*0a70*/  LEA R4, P0, R13, R18.reuse, 0x1 ;  /* 0x000000120d047211 */ /* 0x088fe200078008ff */
[----:B------:R1:W5:Y:S02]  /*0a80*/  LDG.E.U16 R156, desc[UR22][R8.64] ;  /* 0x00000016089c7981 */ /* 0x000364000c1e1500 */
[----:B------:R-:W-:Y:S01]  /*0a90*/  IMAD R16, R22, 0x2, R3 ;  /* 0x0000000216107824 */ /* 0x000fe200078e0203 */
[----:B------:R-:W-:Y:S01]  /*0aa0*/  LEA R12, P1, R3, R18, 0x1 ;  /* 0x00000012030c7211 */ /* 0x000fe200078208ff */
[----:B------:R3:W5:Y:S01]  /*0ab0*/  LDG.E.U16 R158, desc[UR22][R10.64] ;  /* 0x000000160a9e7981 */ /* 0x000762000c1e1500 */
[----:B------:R-:W-:-:S02]  /*0ac0*/  LEA.HI.X.SX32 R5, R13, R20, 0x1, P0 ;  /* 0x000000140d057211 */ /* 0x000fc400000f0eff */
[----:B------:R-:W-:Y:S01]  /*0ad0*/  LEA.HI.X.SX32 R13, R3, R20, 0x1, P1 ;  /* 0x00000014030d7211 */ /* 0x000fe200008f0eff */
[----:B------:R-:W-:Y:S01]  /*0ae0*/  IMAD R3, R22, 0x2, R16 ;  /* 0x0000000216037824 */ /* 0x000fe200078e0210 */
[----:B--2---:R-:W-:Y:S01]  /*0af0*/  LEA R6, P0, R16, R18, 0x1 ;  /* 0x0000001210067211 */ /* 0x004fe200078008ff */
[----:B------:R2:W5:Y:S02]  /*0b00*/  LDG.E.U16 R37, desc[UR22][R4.64] ;  /* 0x0000001604257981 */ /* 0x000564000c1e1500 */
[----:B0-----:R-:W-:Y:S01]  /*0b10*/  IMAD R15, R22, 0x2, R3 ;  /* 0x00000002160f7824 */ /* 0x001fe200078e0203 */
[----:B------:R-:W-:Y:S01]  /*0b20*/  LEA.HI.X.SX32 R7, R16, R20, 0x1, P0 ;  /* 0x0000001410077211 */ /* 0x000fe200000f0eff */
[----:B------:R0:W5:Y:S01]  /*0b30*/  LDG.E.U16 R39, desc[UR22][R12.64] ;  /* 0x000000160c277981 */ /* 0x000162000c1e1500 */
[----:B-1----:R-:W-:-:S03]  /*0b40*/  LEA R8, P0, R3, R18, 0x1 ;  /* 0x0000001203087211 */ /* 0x002fc600078008ff */
[----:B------:R-:W5:Y:S01]  /*0b50*/  LDG.E.U16 R160, desc[UR22][R6.64] ;  /* 0x0000001606a07981 */ /* 0x000f62000c1e1500 */
[----:B------:R-:W-:Y:S01]  /*0b60*/  LEA.HI.X.SX32 R9, R3, R20, 0x1, P0 ;  /* 0x0000001403097211 */ /* 0x000fe200000f0eff */
[----:B------:R-:W-:Y:S01]  /*0b70*/  IMAD R3, R22, 0x2, R15 ;  /* 0x0000000216037824 */ /* 0x000fe200078e020f */
[----:B---3--:R-:W-:-:S03]  /*0b80*/  LEA R10, P0, R15, R18, 0x1 ;  /* 0x000000120f0a7211 */ /* 0x008fc600078008ff */
[----:B------:R-:W5:Y:S01]  /*0b90*/  LDG.E.U16 R162, desc[UR22][R8.64] ;  /* 0x0000001608a27981 */ /* 0x000f62000c1e1500 */
[----:B------:R-:W-:Y:S01]  /*0ba0*/  LEA.HI.X.SX32 R11, R15, R20, 0x1, P0 ;  /* 0x000000140f0b7211 */ /* 0x000fe200000f0eff */
[----:B------:R-:W-:Y:S01]  /*0bb0*/  IMAD R16, R22, 0x2, R3 ;  /* 0x0000000216107824 */ /* 0x000fe200078e0203 */
[----:B------:R-:W-:-:S04]  /*0bc0*/  LEA R14, P1, R3, R18, 0x1 ;  /* 0x00000012030e7211 */ /* 0x000fc800078208ff */
[----:B------:R-:W-:Y:S01]  /*0bd0*/  LEA.HI.X.SX32 R15, R3, R20, 0x1, P1 ;  /* 0x00000014030f7211 */ /* 0x000fe200008f0eff */
[----:B------:R-:W-:Y:S01]  /*0be0*/  IMAD R3, R22, 0x2, R16 ;  /* 0x0000000216037824 */ /* 0x000fe200078e0210 */
[----:B------:R1:W5:Y:S01]  /*0bf0*/  LDG.E.U16 R11, desc[UR22][R10.64] ;  /* 0x000000160a0b7981 */ /* 0x000362000c1e1500 */
[----:B--2---:R-:W-:Y:S02]  /*0c00*/  LEA R4, P0, R16, R18, 0x1 ;  /* 0x0000001210047211 */ /* 0x004fe400078008ff */
[----:B0-----:R-:W-:Y:S01]  /*0c10*/  IMAD R13, R22, 0x2, R3 ;  /* 0x00000002160d7824 */ /* 0x001fe200078e0203 */
[----:B------:R0:W5:Y:S01]  /*0c20*/  LDG.E.U16 R15, desc[UR22][R14.64] ;  /* 0x000000160e0f7981 */ /* 0x000162000c1e1500 */
[----:B-1----:R-:W-:Y:S02]  /*0c30*/  SHF.R.U32.HI R10, RZ, 0x6, R0 ;  /* 0x00000006ff0a7819 */ /* 0x002fe40000011600 */
[----:B------:R-:W-:Y:S02]  /*0c40*/  LEA.HI.X.SX32 R5, R16, R20, 0x1, P0 ;  /* 0x0000001410057211 */ /* 0x000fe400000f0eff */
[----:B------:R-:W-:Y:S01]  /*0c50*/  SGXT.U32 R10, R10, 0x2 ;  /* 0x000000020a0a781a */ /* 0x000fe20000000000 */
[----:B------:R-:W-:Y:S01]  /*0c60*/  IMAD R16, R22, 0x2, R13 ;  /* 0x0000000216107824 */ /* 0x000fe200078e020d */
[C---:B------:R-:W-:Y:S01]  /*0c70*/  LEA R6, P0, R3.reuse, R18, 0x1 ;  /* 0x0000001203067211 */ /* 0x040fe200078008ff */
[----:B------:R-:W5:Y:S02]  /*0c80*/  LDG.E.U16 R164, desc[UR22][R4.64] ;  /* 0x0000001604a47981 */ /* 0x000f64000c1e1500 */
[----:B------:R-:W-:Y:S01]  /*0c90*/  IMAD R10, R10, R65, RZ ;  /* 0x000000410a0a7224 */ /* 0x000fe200078e02ff */
[----:B------:R-:W-:-:S02]  /*0ca0*/  LEA.HI.X.SX32 R7, R3, R20, 0x1, P0 ;  /* 0x0000001403077211 */ /* 0x000fc400000f0eff */
[CC--:B------:R-:W-:Y:S01]  /*0cb0*/  LEA R8, P0, R16.reuse, R18.reuse, 0x1 ;  /* 0x0000001210087211 */ /* 0x0c0fe200078008ff */
[----:B0-----:R-:W-:Y:S01]  /*0cc0*/  IMAD R14, R65, 0x4, R10 ;  /* 0x00000004410e7824 */ /* 0x001fe200078e020a */
[----:B------:R-:W-:Y:S01]  /*0cd0*/  LEA R12, P1, R13, R18, 0x1 ;  /* 0x000000120d0c7211 */ /* 0x000fe200078208ff */
[----:B------:R-:W5:Y:S01]  /*0ce0*/  LDG.E.U16 R166, desc[UR22][R6.64] ;  /* 0x0000001606a67981 */ /* 0x000f62000c1e1500 */
[-C--:B------:R-:W-:Y:S01]  /*0cf0*/  LEA.HI.X.SX32 R9, R16, R20.reuse, 0x1, P0 ;  /* 0x0000001410097211 */ /* 0x080fe200000f0eff */
[----:B------:R-:W-:Y:S01]  /*0d00*/  IMAD R16, R65, 0x4, R14 ;  /* 0x0000000441107824 */ /* 0x000fe200078e020e */
[----:B------:R-:W-:-:S03]  /*0d10*/  LEA.HI.X.SX32 R13, R13, R20, 0x1, P1 ;  /* 0x000000140d0d7211 */ /* 0x000fc600008f0eff */
[C---:B------:R-:W-:Y:S01]  /*0d20*/  IMAD R18, R65.reuse, 0x4, R16 ;  /* 0x0000000441127824 */ /* 0x040fe200078e0210 */
[----:B------:R-:W5:Y:S03]  /*0d30*/  LDG.E.U16 R9, desc[UR22][R8.64] ;  /* 0x0000001608097981 */ /* 0x000f66000c1e1500 */
[C---:B------:R-:W-:Y:S01]  /*0d40*/  IMAD R20, R65.reuse, 0x4, R18 ;  /* 0x0000000441147824 */ /* 0x040fe200078e0212 */
[----:B------:R0:W5:Y:S03]  /*0d50*/  LDG.E.U16 R13, desc[UR22][R12.64] ;  /* 0x000000160c0d7981 */ /* 0x000166000c1e1500 */
[----:B------:R-:W-:-:S04]  /*0d60*/  IMAD R22, R65, 0x4, R20 ;  /* 0x0000000441167824 */ /* 0x000fc800078e0214 */
[----:B0-----:R-:W-:-:S04]  /*0d70*/  IMAD R12, R65, 0x4, R22 ;  /* 0x00000004410c7824 */ /* 0x001fc800078e0216 */
[----:B------:R-:W-:-:S04]  /*0d80*/  IMAD R8, R65, 0x4, R12 ;  /* 0x0000000441087824 */ /* 0x000fc800078e020c */
        /* <DEDUP_REMOVED lines=9> */
[C---:B------:R-:W-:Y:S01]  /*0e20*/  IMAD R42, R65.reuse, 0x4, R40 ;  /* 0x00000004412a7824 */ /* 0x040fe200078e0228 */
[----:B------:R-:W-:Y:S02]  /*0e30*/  SHF.R.U32.HI R5, RZ, 0x5, R0 ;  /* 0x00000005ff057819 */ /* 0x000fe40000011600 */
[----:B------:R-:W-:Y:S01]  /*0e40*/  LOP3.LUT R3, R0, 0x3f, RZ, 0xc0, !PT ;  /* 0x0000003f00037812 */ /* 0x000fe200078ec0ff */
[----:B------:R-:W-:Y:S01]  /*0e50*/  IMAD R44, R65, 0x4, R42 ;  /* 0x00000004412c7824 */ /* 0x000fe200078e022a */
[----:B------:R-:W-:Y:S02]  /*0e60*/  SHF.R.S32.HI R4, RZ, 0x7, R0 ;  /* 0x00000007ff047819 */ /* 0x000fe40000011400 */
[----:B------:R-:W-:Y:S01]  /*0e70*/  R2UR UR21, R5 ;  /* 0x00000000051572ca */ /* 0x000fe200000e0000 */
[----:B------:R-:W-:Y:S01]  /*0e80*/  IMAD R46, R65, 0x4, R44 ;  /* 0x00000004412e7824 */ /* 0x000fe200078e022c */
[----:B------:R-:W-:Y:S01]  /*0e90*/  SGXT R4, R4, 0x1 ;  /* 0x000000010404781a */ /* 0x000fe20000000200 */
[----:B------:R-:W-:-:S02]  /*0ea0*/  IMAD.SHL.U32 R5, R3, 0x2, RZ ;  /* 0x0000000203057824 */ /* 0x000fc400078e00ff */
[----:B------:R-:W-:Y:S02]  /*0eb0*/  IMAD R6, R3, UR4, RZ ;  /* 0x0000000403067c24 */ /* 0x000fe4000f8e02ff */
[----:B------:R-:W-:Y:S02]  /*0ec0*/  IMAD R48, R65, 0x4, R46 ;  /* 0x0000000441307824 */ /* 0x000fe400078e022e */
[----:B------:R-:W-:Y:S01]  /*0ed0*/  IMAD R3, R64, UR8, RZ ;  /* 0x0000000840037c24 */ /* 0x000fe2000f8e02ff */
[----:B------:R-:W-:Y:S01]  /*0ee0*/  LOP3.LUT R70, R5, 0x90, R4, 0x78, !PT ;  /* 0x0000009005467812 */ /* 0x000fe200078e7804 */
[----:B------:R-:W-:Y:S02]  /*0ef0*/  IMAD R50, R65, 0x4, R48 ;  /* 0x0000000441327824 */ /* 0x000fe400078e0230 */
[----:B------:R-:W-:Y:S02]  /*0f00*/  IMAD.SHL.U32 R7, R6, 0x2, RZ ;  /* 0x0000000206077824 */ /* 0x000fe400078e00ff */
[----:B------:R-:W-:-:S02]  /*0f10*/  IMAD.SHL.U32 R5, R3, 0x2, RZ ;  /* 0x0000000203057824 */ /* 0x000fc400078e00ff */
[----:B------:R-:W-:Y:S02]  /*0f20*/  IMAD R52, R65, 0x4, R50 ;  /* 0x0000000441347824 */ /* 0x000fe400078e0232 */
[----:B------:R-:W-:Y:S01]  /*0f30*/  IMAD.HI R6, R6, 0x2, RZ ;  /* 0x0000000206067827 */ /* 0x000fe200078e02ff */
[----:B------:R-:W-:-:S03]  /*0f40*/  IADD3 R5, P0, P1, R7, R68, R5 ;  /* 0x0000004407057210 */ /* 0x000fc6000791e005 */
[----:B------:R-:W-:Y:S01]  /*0f50*/  IMAD.HI R4, R3, 0x2, RZ ;  /* 0x0000000203047827 */ /* 0x000fe200078e02ff */
[----:B------:R-:W-:-:S03]  /*0f60*/  LEA R128, P2, R16, R5, 0x1 ;  /* 0x0000000510807211 */ /* 0x000fc600078408ff */
[C---:B------:R-:W-:Y:S01]  /*0f70*/  IMAD R54, R65.reuse, 0x4, R52 ;  /* 0x0000000441367824 */ /* 0x040fe200078e0234 */
[----:B------:R-:W-:Y:S02]  /*0f80*/  IADD3.X R7, PT, PT, R6, R69, R4, P0, P1 ;  /* 0x0000004506077210 */ /* 0x000fe400007e2404 */
[-C--:B------:R-:W-:Y:S02]  /*0f90*/  LEA R132, P0, R10, R5.reuse, 0x1 ;  /* 0x000000050a847211 */ /* 0x080fe400078008ff */
[-C--:B------:R-:W-:Y:S02]  /*0fa0*/  LEA R130, P1, R14, R5.reuse, 0x1 ;  /* 0x000000050e827211 */ /* 0x080fe400078208ff */
[----:B------:R-:W-:Y:S01]  /*0fb0*/  LEA R126, P3, R18, R5, 0x1 ;  /* 0x00000005127e7211 */ /* 0x000fe200078608ff */
[----:B------:R-:W-:Y:S01]  /*0fc0*/  IMAD R56, R65, 0x4, R54 ;  /* 0x0000000441387824 */ /* 0x000fe200078e0236 */
[-C--:B------:R-:W-:Y:S02]  /*0fd0*/  LEA.HI.X.SX32 R133, R10, R7.reuse, 0x1, P0 ;  /* 0x000000070a857211 */ /* 0x080fe400000f0eff */
[----:B------:R-:W-:-:S02]  /*0fe0*/  LEA.HI.X.SX32 R131, R14, R7, 0x1, P1 ;  /* 0x000000070e837211 */ /* 0x000fc400008f0eff */
[-C--:B------:R-:W-:Y:S02]  /*0ff0*/  LEA.HI.X.SX32 R129, R16, R7.reuse, 0x1, P2 ;  /* 0x0000000710817211 */ /* 0x080fe400010f0eff */
[----:B------:R-:W-:Y:S01]  /*1000*/  LEA.HI.X.SX32 R127, R18, R7, 0x1, P3 ;  /* 0x00000007127f7211 */ /* 0x000fe200018f0eff */
[C---:B------:R-:W-:Y:S01]  /*1010*/  IMAD R58, R65.reuse, 0x4, R56 ;  /* 0x00000004413a7824 */ /* 0x040fe200078e0238 */
[-C--:B------:R-:W-:Y:S02]  /*1020*/  LEA R124, P0, R20, R5.reuse, 0x1 ;  /* 0x00000005147c7211 */ /* 0x080fe400078008ff */
[-C--:B------:R-:W-:Y:S02]  /*1030*/  LEA R122, P1, R22, R5.reuse, 0x1 ;  /* 0x00000005167a7211 */ /* 0x080fe400078208ff */
[-C--:B------:R-:W-:Y:S02]  /*1040*/  LEA R120, P2, R12, R5.reuse, 0x1 ;  /* 0x000000050c787211 */ /* 0x080fe400078408ff */
[----:B------:R-:W-:Y:S01]  /*1050*/  LEA R118, P3, R8, R5, 0x1 ;  /* 0x0000000508767211 */ /* 0x000fe200078608ff */
[----:B------:R-:W-:Y:S01]  /*1060*/  IMAD R60, R65, 0x4, R58 ;  /* 0x00000004413c7824 */ /* 0x000fe200078e023a */
[----:B------:R-:W-:-:S02]  /*1070*/  LEA.HI.X.SX32 R125, R20, R7, 0x1, P0 ;  /* 0x00000007147d7211 */ /* 0x000fc400000f0eff */
[-C--:B------:R-:W-:Y:S02]  /*1080*/  LEA.HI.X.SX32 R123, R22, R7.reuse, 0x1, P1 ;  /* 0x00000007167b7211 */ /* 0x080fe400008f0eff */
[-C--:B------:R-:W-:Y:S02]  /*1090*/  LEA.HI.X.SX32 R121, R12, R7.reuse, 0x1, P2 ;  /* 0x000000070c797211 */ /* 0x080fe400010f0eff */
[----:B------:R-:W-:Y:S02]  /*10a0*/  LEA.HI.X.SX32 R119, R8, R7, 0x1, P3 ;  /* 0x0000000708777211 */ /* 0x000fe400018f0eff */
[-C--:B------:R-:W-:Y:S02]  /*10b0*/  LEA R116, P0, R24, R5.reuse, 0x1 ;  /* 0x0000000518747211 */ /* 0x080fe400078008ff */
[-C--:B------:R-:W-:Y:S02]  /*10c0*/  LEA R114, P1, R26, R5.reuse, 0x1 ;  /* 0x000000051a727211 */ /* 0x080fe400078208ff */
[----:B------:R-:W-:-:S02]  /*10d0*/  LEA R112, P2, R28, R5, 0x1 ;  /* 0x000000051c707211 */ /* 0x000fc400078408ff */
[----:B------:R-:W-:Y:S01]  /*10e0*/  LEA R110, P3, R30, R5, 0x1 ;  /* 0x000000051e6e7211 */ /* 0x000fe200078608ff */
[----:B------:R-:W-:Y:S01]  /*10f0*/  IMAD R62, R65, 0x4, R60 ;  /* 0x00000004413e7824 */ /* 0x000fe200078e023c */
[-C--:B------:R-:W-:Y:S02]  /*1100*/  LEA.HI.X.SX32 R117, R24, R7.reuse, 0x1, P0 ;  /* 0x0000000718757211 */ /* 0x080fe400000f0eff */
[-C--:B------:R-:W-:Y:S02]  /*1110*/  LEA.HI.X.SX32 R115, R26, R7.reuse, 0x1, P1 ;  /* 0x000000071a737211 */ /* 0x080fe400008f0eff */
[-C--:B------:R-:W-:Y:S02]  /*1120*/  LEA.HI.X.SX32 R113, R28, R7.reuse, 0x1, P2 ;  /* 0x000000071c717211 */ /* 0x080fe400010f0eff */
[----:B------:R-:W-:Y:S02]  /*1130*/  LEA.HI.X.SX32 R111, R30, R7, 0x1, P3 ;  /* 0x000000071e6f7211 */ /* 0x000fe400018f0eff */
[----:B------:R-:W-:-:S02]  /*1140*/  LEA R108, P0, R32, R5, 0x1 ;  /* 0x00000005206c7211 */ /* 0x000fc400078008ff */
[-C--:B------:R-:W-:Y:S02]  /*1150*/  LEA R106, P1, R34, R5.reuse, 0x1 ;  /* 0x00000005226a7211 */ /* 0x080fe400078208ff */
[-C--:B------:R-:W-:Y:S02]  /*1160*/  LEA R104, P2, R36, R5.reuse, 0x1 ;  /* 0x0000000524687211 */ /* 0x080fe400078408ff */
[----:B------:R-:W-:Y:S01]  /*1170*/  LEA R102, P3, R38, R5, 0x1 ;  /* 0x0000000526667211 */ /* 0x000fe200078608ff */
[----:B------:R-:W-:Y:S01]  /*1180*/  IMAD R64, R65, 0x4, R62 ;  /* 0x0000000441407824 */ /* 0x000fe200078e023e */
[-C--:B------:R-:W-:Y:S02]  /*1190*/  LEA.HI.X.SX32 R109, R32, R7.reuse, 0x1, P0 ;  /* 0x00000007206d7211 */ /* 0x080fe400000f0eff */
[-C--:B------:R-:W-:Y:S02]  /*11a0*/  LEA.HI.X.SX32 R107, R34, R7.reuse, 0x1, P1 ;  /* 0x00000007226b7211 */ /* 0x080fe400008f0eff */
[----:B------:R-:W-:-:S02]  /*11b0*/  LEA.HI.X.SX32 R105, R36, R7, 0x1, P2 ;  /* 0x0000000724697211 */ /* 0x000fc400010f0eff */
[----:B------:R-:W-:Y:S02]  /*11c0*/  LEA.HI.X.SX32 R103, R38, R7, 0x1, P3 ;  /* 0x0000000726677211 */ /* 0x000fe400018f0eff */
        /* <DEDUP_REMOVED lines=8> */
[----:B------:R-:W-:Y:S01]  /*1250*/  LEA.HI.X.SX32 R95, R46, R7, 0x1, P3 ;  /* 0x000000072e5f7211 */ /* 0x000fe200018f0eff */
[----:B------:R-:W-:Y:S01]  /*1260*/  IMAD R68, R65, 0x4, R66 ;  /* 0x0000000441447824 */ /* 0x000fe200078e0242 */
[-C--:B------:R-:W-:Y:S02]  /*1270*/  LEA R92, P0, R48, R5.reuse, 0x1 ;  /* 0x00000005305c7211 */ /* 0x080fe400078008ff */
[-C--:B------:R-:W-:Y:S02]  /*1280*/  LEA R90, P1, R50, R5.reuse, 0x1 ;  /* 0x00000005325a7211 */ /* 0x080fe400078208ff */
[----:B------:R-:W-:-:S02]  /*1290*/  LEA R88, P2, R52, R5, 0x1 ;  /* 0x0000000534587211 */ /* 0x000fc400078408ff */
[----:B------:R-:W-:Y:S01]  /*12a0*/  LEA R86, P3, R54, R5, 0x1 ;  /* 0x0000000536567211 */ /* 0x000fe200078608ff */
[----:B------:R-:W-:Y:S01]  /*12b0*/  IMAD.SHL.U32 R199, R0, 0x80, RZ ;  /* 0x0000008000c77824 */ /* 0x000fe200078e00ff */
[-C--:B------:R-:W-:Y:S01]  /*12c0*/  LEA.HI.X.SX32 R93, R48, R7.reuse, 0x1, P0 ;  /* 0x00000007305d7211 */ /* 0x080fe200000f0eff */
[----:B------:R-:W-:Y:S01]  /*12d0*/  IMAD R3, R65, 0x4, R68 ;  /* 0x0000000441037824 */ /* 0x000fe200078e0244 */
[-C--:B------:R-:W-:Y:S02]  /*12e0*/  LEA.HI.X.SX32 R91, R50, R7.reuse, 0x1, P1 ;  /* 0x00000007325b7211 */ /* 0x080fe400008f0eff */
[-C--:B------:R-:W-:Y:S02]  /*12f0*/  LEA.HI.X.SX32 R89, R52, R7.reuse, 0x1, P2 ;  /* 0x0000000734597211 */ /* 0x080fe400010f0eff */
[----:B------:R-:W-:Y:S02]  /*1300*/  LEA.HI.X.SX32 R87, R54, R7, 0x1, P3 ;  /* 0x0000000736577211 */ /* 0x000fe400018f0eff */
[----:B----4-:R-:W-:-:S02]  /*1310*/  R2UR UR8, R41 ;  /* 0x00000000290872ca */ /* 0x010fc400000e0000 */
[-C--:B------:R-:W-:Y:S02]  /*1320*/  LEA R84, P0, R56, R5.reuse, 0x1 ;  /* 0x0000000538547211 */ /* 0x080fe400078008ff */
[-C--:B------:R-:W-:Y:S02]  /*1330*/  LEA R82, P1, R58, R5.reuse, 0x1 ;  /* 0x000000053a527211 */ /* 0x080fe400078208ff */
[-C--:B------:R-:W-:Y:S02]  /*1340*/  LEA R80, P2, R60, R5.reuse, 0x1 ;  /* 0x000000053c507211 */ /* 0x080fe400078408ff */
[----:B------:R-:W-:Y:S02]  /*1350*/  LEA R78, P3, R62, R5, 0x1 ;  /* 0x000000053e4e7211 */ /* 0x000fe400078608ff */
[----:B------:R-:W-:Y:S02]  /*1360*/  LOP3.LUT R199, R70, 0x2000, R199, 0xf8, !PT ;  /* 0x0000200046c77812 */ /* 0x000fe400078ef8c7 */
[----:B------:R-:W-:-:S02]  /*1370*/  LEA.HI.X.SX32 R85, R56, R7, 0x1, P0 ;  /* 0x0000000738557211 */ /* 0x000fc400000f0eff */
[-C--:B------:R-:W-:Y:S02]  /*1380*/  LEA.HI.X.SX32 R83, R58, R7.reuse, 0x1, P1 ;  /* 0x000000073a537211 */ /* 0x080fe400008f0eff */
[-C--:B------:R-:W-:Y:S02]  /*1390*/  LEA.HI.X.SX32 R81, R60, R7.reuse, 0x1, P2 ;  /* 0x000000073c517211 */ /* 0x080fe400010f0eff */
[----:B------:R-:W-:Y:S02]  /*13a0*/  LEA.HI.X.SX32 R79, R62, R7, 0x1, P3 ;  /* 0x000000073e4f7211 */ /* 0x000fe400018f0eff */
[-C--:B------:R-:W-:Y:S02]  /*13b0*/  LEA R76, P0, R64, R5.reuse, 0x1 ;  /* 0x00000005404c7211 */ /* 0x080fe400078008ff */
[-C--:B------:R-:W-:Y:S02]  /*13c0*/  LEA R74, P1, R66, R5.reuse, 0x1 ;  /* 0x00000005424a7211 */ /* 0x080fe400078208ff */
[----:B------:R-:W-:-:S02]  /*13d0*/  LEA R72, P2, R68, R5, 0x1 ;  /* 0x0000000544487211 */ /* 0x000fc400078408ff */
[C---:B------:R-:W-:Y:S02]  /*13e0*/  LEA R70, P3, R3.reuse, R5, 0x1 ;  /* 0x0000000503467211 */ /* 0x040fe400078608ff */
[-C--:B------:R-:W-:Y:S02]  /*13f0*/  LEA.HI.X.SX32 R77, R64, R7.reuse, 0x1, P0 ;  /* 0x00000007404d7211 */ /* 0x080fe400000f0eff */
[-C--:B------:R-:W-:Y:S02]  /*1400*/  LEA.HI.X.SX32 R75, R66, R7.reuse, 0x1, P1 ;  /* 0x00000007424b7211 */ /* 0x080fe400008f0eff */
[-C--:B------:R-:W-:Y:S02]  /*1410*/  LEA.HI.X.SX32 R73, R68, R7.reuse, 0x1, P2 ;  /* 0x0000000744497211 */ /* 0x080fe400010f0eff */
[----:B------:R-:W-:Y:S01]  /*1420*/  LEA.HI.X.SX32 R71, R3, R7, 0x1, P3 ;  /* 0x0000000703477211 */ /* 0x000fe200018f0eff */
[----:B------:R-:W-:Y:S06]  /*1430*/  BRA.U UP1, `(.L_x_5) ;  /* 0x0000000101187547 */ /* 0x000fec000b800000 */
[----:B------:R-:W-:Y:S01]  /*1440*/  ELECT P0, URZ, PT ;  /* 0x0000000000ff782f */ /* 0x000fe20003800000 */
[----:B------:R-:W-:Y:S01]  /*1450*/  IMAD.MOV.U32 R3, RZ, RZ, 0x1 ;  /* 0x00000001ff037424 */ /* 0x000fe200078e00ff */
[----:B------:R-:W-:Y:S01]  /*1460*/  UMOV UR4, 0x40 ;  /* 0x0000004000047882 */ /* 0x000fe20000000000 */
[----:B------:R-:W-:Y:S01]  /*1470*/  UVIRTCOUNT.DEALLOC.SMPOOL 0x80 ;  /* 0x000000800000784c */ /* 0x000fe20000000000 */
[----:B------:R-:W-:-:S09]  /*1480*/  ULEA UR4, UR9, UR4, 0x18 ;  /* 0x0000000409047291 */ /* 0x000fd2000f8ec0ff */
[----:B------:R0:W-:Y:S03]  /*1490*/  @P0 STS.U8 [UR4], R3 ;  /* 0x00000003ff000988 */ /* 0x0001e60008000004 */
.L_x_5:
[----:B------:R-:W-:Y:S01]  /*14a0*/  USHF.L.U32 UR4, UR21, 0x15, URZ ;  /* 0x0000001515047899 */ /* 0x000fe200080006ff */
[C---:B------:R-:W-:Y:S01]  /*14b0*/  LOP3.LUT R69, R199.reuse, 0x20, RZ, 0x3c, !PT ;  /* 0x00000020c7457812 */ /* 0x040fe200078e3cff */
[----:B------:R-:W-:Y:S01]  /*14c0*/  ULOP3.LUT UR20, UR21, 0x4, URZ, 0xc0, !UPT ;  /* 0x0000000415147892 */ /* 0x000fe2000f8ec0ff */
[C---:B------:R-:W-:Y:S01]  /*14d0*/  LOP3.LUT R198, R199.reuse, 0x40, RZ, 0x3c, !PT ;  /* 0x00000040c7c67812 */ /* 0x040fe200078e3cff */
[----:B------:R-:W-:Y:S01]  /*14e0*/  ULOP3.LUT UR14, UR4, 0x600000, URZ, 0xc0, !UPT ;  /* 0x00600000040e7892 */ /* 0x000fe2000f8ec0ff */
[----:B------:R-:W-:Y:S01]  /*14f0*/  LOP3.LUT R200, R199, 0x60, RZ, 0x3c, !PT ;  /* 0x00000060c7c87812 */ /* 0x000fe200078e3cff */
[----:B-----5:R-:W-:Y:S01]  /*1500*/  STS.U16 [R199+UR7], R136 ;  /* 0x00000088c7007988 */ /* 0x020fe20008000407 */
[----:B------:R-:W-:Y:S01]  /*1510*/  LOP3.LUT P2, RZ, R0, 0xff, RZ, 0xc0, !PT ;  /* 0x000000ff00ff7812 */ /* 0x000fe2000784c0ff */
[----:B------:R-:W-:Y:S01]  /*1520*/  UIADD3 UR9, UPT, UPT, UR8, UR14, URZ ;  /* 0x0000000e08097290 */ /* 0x000fe2000fffe0ff */
[----:B------:R-:W-:Y:S01]  /*1530*/  PRMT R6, RZ, 0x7610, R6 ;  /* 0x00007610ff067816 */ /* 0x000fe20000000006 */
[----:B------:R-:W-:Y:S01]  /*1540*/  STS.U16 [R199+UR7+0x400], R140 ;  /* 0x0004008cc7007988 */ /* 0x000fe20008000407 */
[----:B------:R-:W-:Y:S01]  /*1550*/  UMOV UR5, 0x1 ;  /* 0x0000000100057882 */ /* 0x000fe20000000000 */
[----:B------:R-:W-:Y:S01]  /*1560*/  ULEA UR9, UR20, UR9, 0x3 ;  /* 0x0000000914097291 */ /* 0x000fe2000f8e18ff */
[----:B------:R-:W-:Y:S01]  /*1570*/  PRMT R8, RZ, 0x7610, R8 ;  /* 0x00007610ff087816 */ /* 0x000fe20000000008 */
[----:B------:R-:W-:Y:S01]  /*1580*/  STS.U16 [R199+UR7+0x800], R144 ;  /* 0x00080090c7007988 */ /* 0x000fe20008000407 */
[----:B------:R-:W-:Y:S01]  /*1590*/  UIADD3 UR10, UPT, UPT, UR7, 0x10000, URZ ;  /* 0x00010000070a7890 */ /* 0x000fe2000fffe0ff */
[----:B------:R-:W-:Y:S01]  /*15a0*/  PRMT R10, RZ, 0x7610, R10 ;  /* 0x00007610ff0a7816 */ /* 0x000fe2000000000a */
[----:B------:R-:W-:Y:S01]  /*15b0*/  UIADD3 UR11, UPT, UPT, UR6, 0x80, URZ ;  /* 0x00000080060b7890 */ /* 0x000fe2000fffe0ff */
[----:B------:R-:W-:Y:S01]  /*15c0*/  STS.U16 [R199+UR7+0xc00], R148 ;  /* 0x000c0094c7007988 */ /* 0x000fe20008000407 */
[----:B------:R-:W-:Y:S01]  /*15d0*/  PRMT R12, RZ, 0x7610, R12 ;  /* 0x00007610ff0c7816 */ /* 0x000fe2000000000c */
[----:B------:R-:W-:Y:S01]  /*15e0*/  VOTEU.ALL UP2, P2 ;  /* 0x0000000000ff7886 */ /* 0x000fe20001040000 */
[----:B------:R-:W-:Y:S01]  /*15f0*/  VOTEU.ALL UP0, P2 ;  /* 0x0000000000ff7886 */ /* 0x000fe20001000000 */
[----:B------:R-:W-:Y:S01]  /*1600*/  STS.U16 [R199+UR7+0x1000], R152 ;  /* 0x00100098c7007988 */ /* 0x000fe20008000407 */
[----:B------:R-:W-:Y:S01]  /*1610*/  ISETP.LT.AND P0, PT, RZ, UR11, PT ;  /* 0x0000000bff007c0c */ /* 0x000fe2000bf01270 */
[----:B0-----:R-:W-:Y:S01]  /*1620*/  IMAD.U32 R3, RZ, RZ, UR11 ;  /* 0x0000000bff037e24 */ /* 0x001fe2000f8e00ff */
[----:B------:R-:W-:-:S04]  /*1630*/  @!UP2 UIADD3 UR12, UPT, UPT, -UR5, 0x100000, URZ ;  /* 0x00100000050ca890 */ /* 0x000fc8000fffe1ff */
[----:B------:R-:W-:Y:S02]  /*1640*/  @!UP2 USHF.L.U32 UR13, UR12, 0xb, URZ ;  /* 0x0000000b0c0da899 */ /* 0x000fe400080006ff */
[----:B------:R-:W-:Y:S01]  /*1650*/  @!UP2 USHF.L.U32 UR12, UR12, 0x1, URZ ;  /* 0x000000010c0ca899 */ /* 0x000fe200080006ff */
[----:B------:R-:W-:Y:S01]  /*1660*/  STS.U16 [R199+UR7+0x1400], R156 ;  /* 0x0014009cc7007988 */ /* 0x000fe20008000407 */
[----:B------:R-:W-:Y:S02]  /*1670*/  PRMT R14, RZ, 0x7610, R14 ;  /* 0x00007610ff0e7816 */ /* 0x000fe4000000000e */
[----:B------:R-:W-:Y:S01]  /*1680*/  PRMT R16, RZ, 0x7610, R16 ;  /* 0x00007610ff107816 */ /* 0x000fe20000000010 */
[----:B------:R-:W-:Y:S01]  /*1690*/  STS.U16 [R199+UR7+0x1800], R160 ;  /* 0x001800a0c7007988 */ /* 0x000fe20008000407 */
[----:B------:R-:W-:Y:S02]  /*16a0*/  PRMT R18, RZ, 0x7610, R18 ;  /* 0x00007610ff127816 */ /* 0x000fe40000000012 */
[----:B------:R-:W-:Y:S01]  /*16b0*/  PRMT R20, RZ, 0x7610, R20 ;  /* 0x00007610ff147816 */ /* 0x000fe20000000014 */
[----:B------:R-:W-:Y:S01]  /*16c0*/  STS.U16 [R199+UR7+0x1c00], R164 ;  /* 0x001c00a4c7007988 */ /* 0x000fe20008000407 */
[----:B------:R-:W-:-:S02]  /*16d0*/  PRMT R22, RZ, 0x7610, R22 ;  /* 0x00007610ff167816 */ /* 0x000fc40000000016 */
[----:B------:R-:W-:Y:S01]  /*16e0*/  PRMT R24, RZ, 0x7610, R24 ;  /* 0x00007610ff187816 */ /* 0x000fe20000000018 */
        /* <DEDUP_REMOVED lines=11> */
[----:B------:R-:W-:Y:S01]  /*17a0*/  LOP3.LUT R68, R68, 0xffffffdf, RZ, 0xc0, !PT ;  /* 0xffffffdf44447812 */ /* 0x000fe200078ec0ff */
[----:B------:R-:W-:Y:S01]  /*17b0*/  STS.U16 [R69+UR7+0x1100], R154 ;  /* 0x0011009a45007988 */ /* 0x000fe20008000407 */
[----:B------:R-:W-:Y:S03]  /*17c0*/  STTM.x32 tmem[UR9], RZ ;  /* 0x000000ff000079ed */ /* 0x000fe600082c0009 */
[----:B------:R-:W-:Y:S01]  /*17d0*/  STS.U16 [R69+UR7+0x1500], R158 ;  /* 0x0015009e45007988 */ /* 0x000fe20008000407 */
[----:B------:R-:W-:-:S02]  /*17e0*/  LOP3.LUT R4, R0, 0xff, RZ, 0xc0, !PT ;  /* 0x000000ff00047812 */ /* 0x000fc400078ec0ff */
[----:B------:R-:W-:Y:S01]  /*17f0*/  LOP3.LUT R5, R0, 0xc0, RZ, 0xc0, !PT ;  /* 0x000000c000057812 */ /* 0x000fe200078ec0ff */
[----:B------:R-:W-:Y:S01]  /*1800*/  STS.U16 [R69+UR7+0x1900], R162 ;  /* 0x001900a245007988 */ /* 0x000fe20008000407 */
[----:B------:R-:W-:-:S03]  /*1810*/  ISETP.EQ.U32.AND P1, PT, RZ, UR21, P0 ;  /* 0x00000015ff007c0c */ /* 0x000fc60008722070 */
[----:B------:R-:W-:Y:S01]  /*1820*/  STS.U16 [R69+UR7+0x1d00], R166 ;  /* 0x001d00a645007988 */ /* 0x000fe20008000407 */
[----:B------:R-:W-:Y:S01]  /*1830*/  UIADD3 UR11, UPT, UPT, UR8, 0x40, URZ ;  /* 0x00000040080b7890 */ /* 0x000fe2000fffe0ff */
[----:B------:R-:W-:Y:S02]  /*1840*/  @P2 LOP3.LUT R68, R68, 0x20, RZ, 0xfc, !PT ;  /* 0x0000002044442812 */ /* 0x000fe400078efcff */
[----:B------:R0:W-:Y:S04]  /*1850*/  STS.U16 [R198+UR7+0x200], R19 ;  /* 0x00020013c6007988 */ /* 0x0001e80008000407 */
[----:B------:R1:W-:Y:S04]  /*1860*/  STS.U16 [R198+UR7+0x600], R23 ;  /* 0x00060017c6007988 */ /* 0x0003e80008000407 */
[----:B------:R2:W-:Y:S01]  /*1870*/  STS.U16 [R198+UR7+0xa00], R25 ;  /* 0x000a0019c6007988 */ /* 0x0005e20008000407 */
[----:B0-----:R-:W-:-:S03]  /*1880*/  PRMT R19, RZ, 0x7610, R19 ;  /* 0x00007610ff137816 */ /* 0x001fc60000000013 */
[----:B------:R0:W-:Y:S01]  /*1890*/  STS.U16 [R198+UR7+0xe00], R29 ;  /* 0x000e001dc6007988 */ /* 0x0001e20008000407 */
[----:B-1----:R-:W-:-:S03]  /*18a0*/  PRMT R23, RZ, 0x7610, R23 ;  /* 0x00007610ff177816 */ /* 0x002fc60000000017 */
[----:B------:R1:W-:Y:S01]  /*18b0*/  STS.U16 [R198+UR7+0x1200], R33 ;  /* 0x00120021c6007988 */ /* 0x0003e20008000407 */
[----:B--2---:R-:W-:-:S03]  /*18c0*/  PRMT R25, RZ, 0x7610, R25 ;  /* 0x00007610ff197816 */ /* 0x004fc60000000019 */
[----:B------:R2:W-:Y:S01]  /*18d0*/  STS.U16 [R198+UR7+0x1600], R37 ;  /* 0x00160025c6007988 */ /* 0x0005e20008000407 */
[----:B0-----:R-:W-:-:S03]  /*18e0*/  PRMT R29, RZ, 0x7610, R29 ;  /* 0x00007610ff1d7816 */ /* 0x001fc6000000001d */
[----:B------:R0:W-:Y:S01]  /*18f0*/  STS.U16 [R198+UR7+0x1a00], R11 ;  /* 0x001a000bc6007988 */ /* 0x0001e20008000407 */
[----:B-1----:R-:W-:-:S03]  /*1900*/  PRMT R33, RZ, 0x7610, R33 ;  /* 0x00007610ff217816 */ /* 0x002fc60000000021 */
[----:B------:R1:W-:Y:S04]  /*1910*/  STS.U16 [R198+UR7+0x1e00], R13 ;  /* 0x001e000dc6007988 */ /* 0x0003e80008000407 */
[----:B------:R3:W-:Y:S01]  /*1920*/  STS.U16 [R200+UR7+0x300], R21 ;  /* 0x00030015c8007988 */ /* 0x0007e20008000407 */
[----:B--2---:R-:W-:Y:S02]  /*1930*/  PRMT R37, RZ, 0x7610, R37 ;  /* 0x00007610ff257816 */ /* 0x004fe40000000025 */
[----:B0-----:R-:W-:Y:S01]  /*1940*/  PRMT R11, RZ, 0x7610, R11 ;  /* 0x00007610ff0b7816 */ /* 0x001fe2000000000b */
[----:B------:R0:W-:Y:S01]  /*1950*/  STS.U16 [R200+UR7+0x700], R17 ;  /* 0x00070011c8007988 */ /* 0x0001e20008000407 */
[----:B-1----:R-:W-:-:S03]  /*1960*/  PRMT R13, RZ, 0x7610, R13 ;  /* 0x00007610ff0d7816 */ /* 0x002fc6000000000d */
[----:B------:R1:W-:Y:S01]  /*1970*/  STS.U16 [R200+UR7+0xb00], R27 ;  /* 0x000b001bc8007988 */ /* 0x0003e20008000407 */
[----:B---3--:R-:W-:-:S03]  /*1980*/  PRMT R21, RZ, 0x7610, R21 ;  /* 0x00007610ff157816 */ /* 0x008fc60000000015 */
[----:B------:R2:W-:Y:S01]  /*1990*/  STS.U16 [R200+UR7+0xf00], R31 ;  /* 0x000f001fc8007988 */ /* 0x0005e20008000407 */
[----:B0-----:R-:W-:-:S03]  /*19a0*/  PRMT R17, RZ, 0x7610, R17 ;  /* 0x00007610ff117816 */ /* 0x001fc60000000011 */
[----:B------:R0:W-:Y:S01]  /*19b0*/  STS.U16 [R200+UR7+0x1300], R35 ;  /* 0x00130023c8007988 */ /* 0x0001e20008000407 */
[----:B-1----:R-:W-:-:S03]  /*19c0*/  PRMT R27, RZ, 0x7610, R27 ;  /* 0x00007610ff1b7816 */ /* 0x002fc6000000001b */
[----:B------:R-:W-:Y:S01]  /*19d0*/  STS.U16 [R200+UR7+0x1700], R39 ;  /* 0x00170027c8007988 */ /* 0x000fe20008000407 */
[----:B--2---:R-:W-:-:S03]  /*19e0*/  PRMT R31, RZ, 0x7610, R31 ;  /* 0x00007610ff1f7816 */ /* 0x004fc6000000001f */
[----:B------:R1:W-:Y:S01]  /*19f0*/  STS.U16 [R200+UR7+0x1b00], R15 ;  /* 0x001b000fc8007988 */ /* 0x0003e20008000407 */
[----:B0-----:R-:W-:-:S03]  /*1a00*/  PRMT R35, RZ, 0x7610, R35 ;  /* 0x00007610ff237816 */ /* 0x001fc60000000023 */
[----:B------:R0:W-:Y:S01]  /*1a10*/  STS.U16 [R200+UR7+0x1f00], R9 ;  /* 0x001f0009c8007988 */ /* 0x0001e20008000407 */
[----:B------:R-:W2:Y:S02]  /*1a20*/  FENCE.VIEW.ASYNC.T ;  /* 0x00000000000073c6 */ /* 0x000ea40000000200 */
[----:B--2---:R-:W-:Y:S01]  /*1a30*/  BAR.SYNC.DEFER_BLOCKING 0x0 ;  /* 0x0000000000007b1d */ /* 0x004fe20000010000 */
[----:B-1----:R-:W-:Y:S02]  /*1a40*/  PRMT R15, RZ, 0x7610, R15 ;  /* 0x00007610ff0f7816 */ /* 0x002fe4000000000f */
[----:B0-----:R-:W-:-:S03]  /*1a50*/  PRMT R9, RZ, 0x7610, R9 ;  /* 0x00007610ff097816 */ /* 0x001fc60000000009 */
[----:B------:R-:W0:Y:S02]  /*1a60*/  FENCE.VIEW.ASYNC.S ;  /* 0x00000000000073c6 */ /* 0x000e240000000000 */
[----:B0-----:R0:W1:Y:S02]  /*1a70*/  @!UP0 SYNCS.EXCH.64 URZ, [UR10], UR12 ;  /* 0x0000000c0aff85b2 */ /* 0x0010640008000100 */
[----:B-1----:R-:W-:Y:S06]  /*1a80*/  BAR.SYNC.DEFER_BLOCKING 0x0 ;  /* 0x0000000000007b1d */ /* 0x002fec0000010000 */
[----:B------:R-:W2:Y:S04]  /*1a90*/  @P0 LDG.E.U16 R6, desc[UR22][R132.64] ;  /* 0x0000001684060981 */ /* 0x000ea8000c1e1500 */
[----:B------:R-:W3:Y:S04]  /*1aa0*/  @P0 LDG.E.U16 R8, desc[UR22][R128.64] ;  /* 0x0000001680080981 */ /* 0x000ee8000c1e1500 */
[----:B------:R-:W4:Y:S04]  /*1ab0*/  @P0 LDG.E.U16 R10, desc[UR22][R124.64] ;  /* 0x000000167c0a0981 */ /* 0x000f28000c1e1500 */
        /* <DEDUP_REMOVED lines=28> */
[----:B------:R-:W4:Y:S01]  /*1c80*/  @P0 LDG.E.U16 R37, desc[UR22][R70.64] ;  /* 0x0000001646250981 */ /* 0x000f22000c1e1500 */
[----:B0-----:R-:W-:-:S04]  /*1c90*/  @!UP2 UIADD3 UR12, UPT, UPT, -UR5, 0x100000, URZ ;  /* 0x00100000050ca890 */ /* 0x001fc8000fffe1ff */
[----:B------:R-:W-:Y:S02]  /*1ca0*/  @!UP2 USHF.L.U32 UR13, UR12, 0xb, URZ ;  /* 0x0000000b0c0da899 */ /* 0x000fe400080006ff */
[----:B------:R-:W-:Y:S01]  /*1cb0*/  @!UP2 USHF.L.U32 UR12, UR12, 0x1, URZ ;  /* 0x000000010c0ca899 */ /* 0x000fe200080006ff */
[----:B------:R-:W-:Y:S01]  /*1cc0*/  IMAD.SHL.U32 R4, R4, 0x2, RZ ;  /* 0x0000000204047824 */ /* 0x000fe200078e00ff */
[----:B------:R-:W-:Y:S01]  /*1cd0*/  SHF.R.U32.HI R5, RZ, 0x2, R5 ;  /* 0x00000002ff057819 */ /* 0x000fe20000011605 */
[----:B------:R-:W-:Y:S01]  /*1ce0*/  VOTEU.ALL UP0, P2 ;  /* 0x0000000000ff7886 */ /* 0x000fe20001000000 */
[----:B------:R-:W-:-:S04]  /*1cf0*/  @!UP2 UIADD3 UR4, UPT, UPT, -UR5, 0x100000, URZ ;  /* 0x001000000504a890 */ /* 0x000fc8000fffe1ff */
[----:B------:R-:W-:Y:S02]  /*1d00*/  @!UP2 USHF.L.U32 UR5, UR4, 0xb, URZ ;  /* 0x0000000b0405a899 */ /* 0x000fe400080006ff */
[----:B------:R-:W-:Y:S02]  /*1d10*/  @!UP2 USHF.L.U32 UR4, UR4, 0x1, URZ ;  /* 0x000000010404a899 */ /* 0x000fe400080006ff */
[----:B------:R-:W-:Y:S01]  /*1d20*/  UIADD3 UR15, UPT, UPT, UR7, 0x8000, URZ ;  /* 0x00008000070f7890 */ /* 0x000fe2000fffe0ff */
[----:B------:R-:W-:-:S04]  /*1d30*/  LOP3.LUT R5, R4, R5, RZ, 0x3c, !PT ;  /* 0x0000000504057212 */ /* 0x000fc800078e3cff */
[----:B------:R-:W-:Y:S01]  /*1d40*/  LOP3.LUT R4, R5, 0x40, RZ, 0x3c, !PT ;  /* 0x0000004005047812 */ /* 0x000fe200078e3cff */
[----:B------:R0:W1:Y:S01]  /*1d50*/  @!UP0 SYNCS.EXCH.64 URZ, [UR7+0x10008], UR12 ;  /* 0x0100080c07ff85b2 */ /* 0x0000620008000100 */
[----:B------:R-:W-:Y:S01]  /*1d60*/  VOTEU.ALL UP0, P2 ;  /* 0x0000000000ff7886 */ /* 0x000fe20001000000 */
[----:B0-----:R-:W-:-:S04]  /*1d70*/  UIADD3 UR12, UPT, UPT, UR14, UR11, URZ ;  /* 0x0000000b0e0c7290 */ /* 0x001fc8000fffe0ff */
[----:B------:R-:W-:Y:S01]  /*1d80*/  ULEA UR12, UR20, UR12, 0x12 ;  /* 0x0000000c140c7291 */ /* 0x000fe2000f8e90ff */
[----:B--2---:R0:W-:Y:S04]  /*1d90*/  STS.U16 [R5+UR7+0x4000], R6 ;  /* 0x0040000605007988 */ /* 0x0041e80008000407 */
[----:B---3--:R0:W-:Y:S04]  /*1da0*/  STS.U16 [R5+UR7+0x4400], R8 ;  /* 0x0044000805007988 */ /* 0x0081e80008000407 */
[----:B----4-:R0:W-:Y:S04]  /*1db0*/  STS.U16 [R5+UR7+0x4800], R10 ;  /* 0x0048000a05007988 */ /* 0x0101e80008000407 */
[----:B------:R0:W-:Y:S04]  /*1dc0*/  STS.U16 [R5+UR7+0x4c00], R12 ;  /* 0x004c000c05007988 */ /* 0x0001e80008000407 */
        /* <DEDUP_REMOVED lines=27> */
[----:B------:R0:W-:Y:S01]  /*1f80*/  STS.U16 [R4+UR7+0x7e00], R37 ;  /* 0x007e002504007988 */ /* 0x0001e20008000407 */
[----:B-1----:R1:W-:Y:S06]  /*1f90*/  MEMBAR.ALL.CTA ;  /* 0x0000000000007992 */ /* 0x0023ec0000008000 */
[----:B-1----:R-:W-:Y:S04]  /*1fa0*/  FENCE.VIEW.ASYNC.S ;  /* 0x00000000000073c6 */ /* 0x002fe80000000000 */
[----:B------:R-:W1:Y:S02]  /*1fb0*/  FENCE.VIEW.ASYNC.S ;  /* 0x00000000000073c6 */ /* 0x000e640000000000 */
[----:B-1----:R0:W1:Y:S02]  /*1fc0*/  @!UP0 SYNCS.EXCH.64 URZ, [UR7+0x8000], UR4 ;  /* 0x0080000407ff85b2 */ /* 0x0020640008000100 */
[----:B-1----:R-:W-:Y:S06]  /*1fd0*/  BAR.SYNC.DEFER_BLOCKING 0x0 ;  /* 0x0000000000007b1d */ /* 0x002fec0000010000 */
[----:B0-----:R-:W-:Y:S05]  /*1fe0*/  @!P1 BRA `(.L_x_6) ;  /* 0x0000000000889947 */ /* 0x001fea0003800000 */
[----:B------:R-:W-:Y:S02]  /*1ff0*/  UIADD3 UR4, UPT, UPT, UR7, 0x4000, URZ ;  /* 0x0000400007047890 */ /* 0x000fe4000fffe0ff */
[----:B------:R-:W-:Y:S02]  /*2000*/  USHF.R.U32.HI UR16, URZ, 0x4, UR7 ;  /* 0x00000004ff107899 */ /* 0x000fe40008011607 */
[----:B------:R-:W-:Y:S02]  /*2010*/  USHF.R.U32.HI UR4, URZ, 0x4, UR4 ;  /* 0x00000004ff047899 */ /* 0x000fe40008011604 */
[----:B------:R-:W-:Y:S02]  /*2020*/  USGXT.U32 UR16, UR16, 0xe ;  /* 0x0000000e1010789a */ /* 0x000fe40008000000 */
[----:B------:R-:W-:Y:S02]  /*2030*/  USGXT.U32 UR18, UR4, 0xe ;  /* 0x0000000e0412789a */ /* 0x000fe40008000000 */
[----:B------:R-:W-:-:S02]  /*2040*/  UIADD3 UR34, UP0, UPT, UR16, 0x2000080, URZ ;  /* 0x0200008010227890 */ /* 0x000fc4000ff1e0ff */
[----:B------:R-:W-:Y:S01]  /*2050*/  UIADD3 UR32, UP3, UPT, UR18, 0x2, URZ ;  /* 0x0000000212207890 */ /* 0x000fe2000ff7e0ff */
[----:B------:R-:W-:Y:S01]  /*2060*/  UMOV UR4, URZ ;  /* 0x000000ff00047c82 */ /* 0x000fe20008000000 */
[----:B------:R-:W-:Y:S01]  /*2070*/  UMOV UR5, URZ ;  /* 0x000000ff00057c82 */ /* 0x000fe20008000000 */
[----:B------:R-:W-:Y:S02]  /*2080*/  UIADD3.X UR35, UPT, UPT, UR4, 0x40004040, URZ, UP0, !UPT ;  /* 0x4000404004237890 */ /* 0x000fe400087fe4ff */
[----:B------:R-:W-:Y:S02]  /*2090*/  UIADD3.X UR33, UPT, UPT, UR5, 0x40004040, URZ, UP3, !UPT ;  /* 0x4000404005217890 */ /* 0x000fe40009ffe4ff */
[----:B------:R-:W-:Y:S02]  /*20a0*/  ULOP3.LUT UR16, UR16, 0x2000000, URZ, 0xfc, !UPT ;  /* 0x0200000010107892 */ /* 0x000fe4000f8efcff */
[----:B------:R-:W-:Y:S02]  /*20b0*/  UIADD3.64 UR24, UPT, UPT, UR34, 0x80, URZ ;  /* 0x0000008022187897 */ /* 0x000fe4000fffe0ff */
[----:B------:R-:W-:-:S02]  /*20c0*/  UIADD3.64 UR26, UPT, UPT, UR32, 0x2, URZ ;  /* 0x00000002201a7897 */ /* 0x000fc4000fffe0ff */
[----:B------:R-:W-:Y:S02]  /*20d0*/  UIADD3.64 UR28, UPT, UPT, UR34, 0x100, URZ ;  /* 0x00000100221c7897 */ /* 0x000fe4000fffe0ff */
[----:B------:R-:W-:Y:S01]  /*20e0*/  UIADD3.64 UR30, UPT, UPT, UR32, 0x4, URZ ;  /* 0x00000004201e7897 */ /* 0x000fe2000fffe0ff */
[----:B------:R-:W-:Y:S01]  /*20f0*/  UMOV UR36, 0x0 ;  /* 0x0000000000247882 */ /* 0x000fe20000000000 */
[----:B------:R-:W-:Y:S01]  /*2100*/  UMOV UR37, 0x8208010 ;  /* 0x0820801000257882 */ /* 0x000fe20000000000 */
[----:B------:R-:W-:Y:S01]  /*2110*/  UMOV UR17, 0x40004040 ;  /* 0x4000404000117882 */ /* 0x000fe20000000000 */
[----:B------:R-:W-:Y:S01]  /*2120*/  UMOV UR19, 0x40004040 ;  /* 0x4000404000137882 */ /* 0x000fe20000000000 */
[----:B------:R-:W-:Y:S01]  /*2130*/  UMOV UR38, 0x0 ;  /* 0x0000000000267882 */ /* 0x000fe20000000000 */
[----:B------:R-:W-:Y:S01]  /*2140*/  UMOV UR39, 0x8208010 ;  /* 0x0820801000277882 */ /* 0x000fe20000000000 */
[----:B------:R-:W-:Y:S01]  /*2150*/  UMOV UR40, 0x0 ;  /* 0x0000000000287882 */ /* 0x000fe20000000000 */
[----:B------:R-:W-:Y:S01]  /*2160*/  UMOV UR41, 0x8208010 ;  /* 0x0820801000297882 */ /* 0x000fe20000000000 */
[----:B------:R-:W-:Y:S01]  /*2170*/  UMOV UR4, UR15 ;  /* 0x0000000f00047c82 */ /* 0x000fe20008000000 */
[----:B------:R0:W-:Y:S01]  /*2180*/  UTCHMMA gdesc[UR16], gdesc[UR18], tmem[UR11], tmem[UR36], idesc[UR37], !UPT ;  /* 0x00ff2412100075ea */ /* 0x0001e2000f80000b */
[----:B------:R-:W-:Y:S01]  /*2190*/  UMOV UR42, 0x0 ;  /* 0x00000000002a7882 */ /* 0x000fe20000000000 */
[----:B------:R-:W-:Y:S01]  /*21a0*/  UMOV UR43, 0x8208010 ;  /* 0x08208010002b7882 */ /* 0x000fe20000000000 */
[----:B------:R0:W-:Y:S01]  /*21b0*/  UTCHMMA gdesc[UR34], gdesc[UR32], tmem[UR11], tmem[UR38], idesc[UR39], UPT ;  /* 0x00ff2620220075ea */ /* 0x0001e2000b80000b */
[----:B------:R-:W-:Y:S01]  /*21c0*/  UMOV UR4, UR4 ;  /* 0x0000000400047c82 */ /* 0x000fe20008000000 */
[----:B------:R0:W-:Y:S01]  /*21d0*/  UTCHMMA gdesc[UR24], gdesc[UR26], tmem[UR11], tmem[UR40], idesc[UR41], UPT ;  /* 0x00ff281a180075ea */ /* 0x0001e2000b80000b */
[----:B------:R0:W-:Y:S01]  /*21e0*/  UTCHMMA gdesc[UR28], gdesc[UR30], tmem[UR11], tmem[UR42], idesc[UR43], UPT ;  /* 0x00ff2a1e1c0075ea */ /* 0x0001e2000b80000b */
[----:B------:R0:W-:Y:S01]  /*21f0*/  UTCBAR [UR4], URZ ;  /* 0x000000ff040073e9 */ /* 0x0001e200080000ff */
[----:B------:R-:W-:Y:S01]  /*2200*/  NOP ;  /* 0x0000000000007918 */ /* 0x000fe20000000000 */
.L_x_6:
[----:B------:R-:W-:Y:S05]  /*2210*/  @!P0 BRA `(.L_x_7) ;  /* 0x0000000000088947 */ /* 0x000fea0003800000 */
[----:B------:R-:W1:Y:S02]  /*2220*/  SYNCS.PHASECHK.TRANS64.TRYWAIT P2, [UR7+0x8000], RZ ;  /* 0x008000ffff0075a7 */ /* 0x000e640008041107 */
[----:B-1----:R-:W-:Y:S05]  /*2230*/  @!P2 BRA `(.L_x_8) ;  /* 0x000000a000f8a947 */ /* 0x002fea0003800000 */
.L_x_7:
[----:B------:R-:W-:Y:S01]  /*2240*/  BAR.SYNC.DEFER_BLOCKING 0x0 ;  /* 0x0000000000007b1d */ /* 0x000fe20000010000 */
[C---:B------:R-:W-:Y:S01]  /*2250*/  LOP3.LUT R135, R0.reuse, 0x6f, RZ, 0xc0, !PT ;  /* 0x0000006f00877812 */ /* 0x040fe200078ec0ff */
[C---:B------:R-:W-:Y:S01]  /*2260*/  IMAD.SHL.U32 R137, R0.reuse, 0x4, RZ ;  /* 0x0000000400897824 */ /* 0x040fe200078e00ff */
[----:B------:R-:W-:Y:S02]  /*2270*/  LOP3.LUT R136, R0, 0x80, RZ, 0xc0, !PT ;  /* 0x0000008000887812 */ /* 0x000fe400078ec0ff */
[----:B------:R-:W-:Y:S01]  /*2280*/  SHF.R.U32.HI R156, RZ, 0x1, R0 ;  /* 0x00000001ff9c7819 */ /* 0x000fe20000011600 */
[----:B0-----:R-:W0:Y:S01]  /*2290*/  LDCU UR4, c[0x0][0x3a8] ;  /* 0x00007500ff0477ac */ /* 0x001e220008000800 */
[----:B------:R-:W-:Y:S01]  /*22a0*/  LEA.HI R135, R136, R135, RZ, 0x1d ;  /* 0x0000008788877211 */ /* 0x000fe200078fe8ff */
[----:B------:R-:W-:Y:S01]  /*22b0*/  LDTM.16dp32bit_t0_t15.x64 R4, tmem[UR12] ;  /* 0x0000000c000479ee */ /* 0x000fe20008b00000 */
[----:B------:R-:W0:Y:S01]  /*22c0*/  LDTM.16dp32bit_t16_t31.x64 R4, tmem[UR12+0x40] ;  /* 0x0000400c000479ee */ /* 0x000e220008b20000 */
[----:B------:R-:W-:Y:S01]  /*22d0*/  LOP3.LUT R136, R137, 0x40, RZ, 0xc0, !PT ;  /* 0x0000004089887812 */ /* 0x000fe200078ec0ff */
[----:B------:R-:W1:Y:S01]  /*22e0*/  S2UR UR13, SR_CTAID.Y ;  /* 0x00000000000d79c3 */ /* 0x000e620000002600 */
[----:B------:R-:W-:Y:S01]  /*22f0*/  LOP3.LUT P6, RZ, R0, 0xff, RZ, 0xc0, !PT ;  /* 0x000000ff00ff7812 */ /* 0x000fe200078cc0ff */
[----:B------:R-:W-:Y:S01]  /*2300*/  VIADD R135, R135, UR6 ;  /* 0x0000000687877c36 */ /* 0x000fe20008000000 */
[----:B------:R-:W-:-:S02]  /*2310*/  LOP3.LUT R138, R136, 0x2, RZ, 0xfc, !PT ;  /* 0x00000002888a7812 */ /* 0x000fc400078efcff */
[C---:B------:R-:W-:Y:S02]  /*2320*/  LOP3.LUT R140, R136.reuse, 0x3, RZ, 0xfc, !PT ;  /* 0x00000003888c7812 */ /* 0x040fe400078efcff */
[C---:B------:R-:W-:Y:S02]  /*2330*/  ISETP.GE.AND P5, PT, R135.reuse, R138, PT ;  /* 0x0000008a8700720c */ /* 0x040fe40003fa6270 */
[C---:B------:R-:W-:Y:S02]  /*2340*/  ISETP.GE.AND P2, PT, R135.reuse, R136, PT ;  /* 0x000000888700720c */ /* 0x040fe40003f46270 */
[C---:B------:R-:W-:Y:S02]  /*2350*/  LOP3.LUT R138, R136.reuse, 0x4, RZ, 0xfc, !PT ;  /* 0x00000004888a7812 */ /* 0x040fe400078efcff */
[C---:B------:R-:W-:Y:S01]  /*2360*/  ISETP.GE.AND P4, PT, R135.reuse, R140, PT ;  /* 0x0000008c8700720c */ /* 0x040fe20003f86270 */
[----:B------:R-:W2:Y:S01]  /*2370*/  @!P6 SYNCS.CCTL.IV [UR7+0x8000] ;  /* 0x00800000ff00e9b1 */ /* 0x000ea20008000007 */
[----:B------:R-:W-:Y:S01]  /*2380*/  ISETP.GE.AND P3, PT, R135, R138, PT ;  /* 0x0000008a8700720c */ /* 0x000fe20003f66270 */
[----:B------:R-:W-:Y:S01]  /*2390*/  NOP ;  /* 0x0000000000007918 */ /* 0x000fe20000000000 */
[----:B------:R-:W-:-:S02]  /*23a0*/  LOP3.LUT R138, R136, 0x5, RZ, 0xfc, !PT ;  /* 0x00000005888a7812 */ /* 0x000fc400078efcff */
[----:B------:R-:W-:Y:S02]  /*23b0*/  LOP3.LUT R140, R136, 0x6, RZ, 0xfc, !PT ;  /* 0x00000006888c7812 */ /* 0x000fe400078efcff */
[----:B------:R-:W-:Y:S01]  /*23c0*/  PRMT R238, RZ, 0x7610, R238 ;  /* 0x00007610ffee7816 */ /* 0x000fe200000000ee */
[----:B0-----:R-:W-:Y:S01]  /*23d0*/  FMUL R4, R4, UR4 ;  /* 0x0000000404047c20 */ /* 0x001fe20008400000 */
[----:B------:R-:W-:Y:S01]  /*23e0*/  FMUL R6, R6, UR4 ;  /* 0x0000000406067c20 */ /* 0x000fe20008400000 */
[----:B------:R-:W-:Y:S01]  /*23f0*/  FMUL R7, R7, UR4 ;  /* 0x0000000407077c20 */ /* 0x000fe20008400000 */
[----:B------:R-:W-:Y:S01]  /*2400*/  FMUL R5, R5, UR4 ;  /* 0x0000000405057c20 */ /* 0x000fe20008400000 */
[----:B------:R-:W-:Y:S01]  /*2410*/  FMUL R9, R9, UR4 ;  /* 0x0000000409097c20 */ /* 0x000fe20008400000 */
[----:B------:R-:W-:Y:S01]  /*2420*/  FSEL R4, R4, -INF , P2 ;  /* 0xff80000004047808 */ /* 0x000fe20001000000 */
[----:B------:R-:W-:Y:S01]  /*2430*/  FMUL R137, R10, UR4 ;  /* 0x000000040a897c20 */ /* 0x000fe20008400000 */
[----:B------:R-:W-:Y:S01]  /*2440*/  ISETP.GT.AND P2, PT, R135, R136, PT ;  /* 0x000000888700720c */ /* 0x000fe20003f44270 */
[----:B------:R-:W-:Y:S01]  /*2450*/  FMUL R11, R11, UR4 ;  /* 0x000000040b0b7c20 */ /* 0x000fe20008400000 */
[----:B------:R-:W-:Y:S01]  /*2460*/  FSEL R202, R6, -INF , P5 ;  /* 0xff80000006ca7808 */ /* 0x000fe20002800000 */
[----:B------:R-:W-:Y:S01]  /*2470*/  FMUL R13, R13, UR4 ;  /* 0x000000040d0d7c20 */ /* 0x000fe20008400000 */
[----:B------:R-:W-:Y:S01]  /*2480*/  FSEL R6, R7, -INF , P4 ;  /* 0xff80000007067808 */ /* 0x000fe20002000000 */
[----:B------:R-:W-:Y:S01]  /*2490*/  FMUL R7, R8, UR4 ;  /* 0x0000000408077c20 */ /* 0x000fe20008400000 */
[----:B------:R-:W-:Y:S01]  /*24a0*/  FSEL R5, R5, -INF , P2 ;  /* 0xff80000005057808 */ /* 0x000fe20001000000 */
[----:B------:R-:W-:Y:S01]  /*24b0*/  FMUL R15, R15, UR4 ;  /* 0x000000040f0f7c20 */ /* 0x000fe20008400000 */
[----:B------:R-:W-:Y:S01]  /*24c0*/  ISETP.GE.AND P2, PT, R135, R138, PT ;  /* 0x0000008a8700720c */ /* 0x000fe20003f46270 */
[----:B------:R-:W-:Y:S01]  /*24d0*/  FMUL R17, R17, UR4 ;  /* 0x0000000411117c20 */ /* 0x000fe20008400000 */
[----:B------:R-:W-:Y:S01]  /*24e0*/  LOP3.LUT R138, R136, 0x7, RZ, 0xfc, !PT ;  /* 0x00000007888a7812 */ /* 0x000fe200078efcff */
[----:B------:R-:W-:Y:S01]  /*24f0*/  FMUL R18, R18, UR4 ;  /* 0x0000000412127c20 */ /* 0x000fe20008400000 */
[C---:B------:R-:W-:Y:S01]  /*2500*/  LOP3.LUT R8, R136.reuse, 0x8, RZ, 0xfc, !PT ;  /* 0x0000000888087812 */ /* 0x040fe200078efcff */
[----:B------:R-:W-:Y:S01]  /*2510*/  FMUL R19, R19, UR4 ;  /* 0x0000000413137c20 */ /* 0x000fe20008400000 */
[----:B------:R-:W-:Y:S01]  /*2520*/  ISETP.GE.AND P5, PT, R135, R140, PT ;  /* 0x0000008c8700720c */ /* 0x000fe20003fa6270 */
[----:B------:R-:W-:Y:S01]  /*2530*/  FMUL R21, R21, UR4 ;  /* 0x0000000415157c20 */ /* 0x000fe20008400000 */
[----:B------:R-:W-:Y:S01]  /*2540*/  FSEL R7, R7, -INF , P3 ;  /* 0xff80000007077808 */ /* 0x000fe20001800000 */
[----:B------:R-:W-:Y:S01]  /*2550*/  FMUL R23, R23, UR4 ;  /* 0x0000000417177c20 */ /* 0x000fe20008400000 */
[----:B------:R-:W-:Y:S01]  /*2560*/  LOP3.LUT R10, R136, 0xa, RZ, 0xfc, !PT ;  /* 0x0000000a880a7812 */ /* 0x000fe200078efcff */
[----:B------:R-:W-:Y:S01]  /*2570*/  FMUL R24, R24, UR4 ;  /* 0x0000000418187c20 */ /* 0x000fe20008400000 */
[----:B------:R-:W-:Y:S01]  /*2580*/  ISETP.GE.AND P4, PT, R135, R138, PT ;  /* 0x0000008a8700720c */ /* 0x000fe20003f86270 */
[----:B------:R-:W-:Y:S01]  /*2590*/  FMUL R25, R25, UR4 ;  /* 0x0000000419197c20 */ /* 0x000fe20008400000 */
[----:B------:R-:W-:Y:S01]  /*25a0*/  ISETP.GE.AND P3, PT, R135, R8, PT ;  /* 0x000000088700720c */ /* 0x000fe20003f66270 */
[----:B------:R-:W-:Y:S01]  /*25b0*/  FMUL R27, R27, UR4 ;  /* 0x000000041b1b7c20 */ /* 0x000fe20008400000 */
[----:B------:R-:W-:Y:S01]  /*25c0*/  LOP3.LUT R138, R136, 0x9, RZ, 0xfc, !PT ;  /* 0x00000009888a7812 */ /* 0x000fe200078efcff */
        /* <DEDUP_REMOVED lines=9> */
[----:B------:R-:W-:Y:S01]  /*2660*/  ISETP.GE.AND P2, PT, R135, R138, PT ;  /* 0x0000008a8700720c */ /* 0x000fe20003f46270 */
[----:B------:R-:W-:Y:S01]  /*2670*/  FMUL R31, R31, UR4 ;  /* 0x000000041f1f7c20 */ /* 0x000fe20008400000 */
[----:B------:R-:W-:Y:S01]  /*2680*/  FSEL R12, R11, -INF , P4 ;  /* 0xff8000000b0c7808 */ /* 0x000fe20002000000 */
[----:B------:R-:W-:Y:S01]  /*2690*/  FMUL R35, R35, UR4 ;  /* 0x0000000423237c20 */ /* 0x000fe20008400000 */
[----:B------:R-:W-:Y:S01]  /*26a0*/  ISETP.GE.AND P4, PT, R135, R10, PT ;  /* 0x0000000a8700720c */ /* 0x000fe20003f86270 */
[----:B------:R-:W-:Y:S01]  /*26b0*/  FMUL R38, R38, UR4 ;  /* 0x0000000426267c20 */ /* 0x000fe20008400000 */
[----:B------:R-:W-:Y:S01]  /*26c0*/  FSEL R10, R13, -INF , P2 ;  /* 0xff8000000d0a7808 */ /* 0x000fe20001000000 */
[----:B------:R-:W-:Y:S01]  /*26d0*/  FMUL R13, R14, UR4 ;  /* 0x000000040e0d7c20 */ /* 0x000fe20008400000 */
[----:B------:R-:W-:Y:S01]  /*26e0*/  LOP3.LUT R138, R136, 0xc, RZ, 0xfc, !PT ;  /* 0x0000000c888a7812 */ /* 0x000fe200078efcff */
[----:B------:R-:W-:Y:S01]  /*26f0*/  FMUL R40, R40, UR4 ;  /* 0x0000000428287c20 */ /* 0x000fe20008400000 */
[----:B------:R-:W-:Y:S01]  /*2700*/  FSEL R11, R137, -INF , P3 ;  /* 0xff800000890b7808 */ /* 0x000fe20001800000 */
[----:B------:R-:W-:Y:S01]  /*2710*/  FMUL R137, R16, UR4 ;  /* 0x0000000410897c20 */ /* 0x000fe20008400000 */
[C---:B------:R-:W-:Y:S01]  /*2720*/  LOP3.LUT R14, R136.reuse, 0xe, RZ, 0xfc, !PT ;  /* 0x0000000e880e7812 */ /* 0x040fe200078efcff */
[----:B------:R-:W-:Y:S01]  /*2730*/  FMUL R39, R39, UR4 ;  /* 0x0000000427277c20 */ /* 0x000fe20008400000 */
[----:B------:R-:W-:Y:S01]  /*2740*/  ISETP.GE.AND P3, PT, R135, R138, PT ;  /* 0x0000008a8700720c */ /* 0x000fe20003f66270 */
[----:B------:R-:W-:Y:S01]  /*2750*/  FMUL R41, R41, UR4 ;  /* 0x0000000429297c20 */ /* 0x000fe20008400000 */
[----:B------:R-:W-:Y:S01]  /*2760*/  LOP3.LUT R140, R136, 0xd, RZ, 0xfc, !PT ;  /* 0x0000000d888c7812 */ /* 0x000fe200078efcff */
[----:B------:R-:W-:Y:S01]  /*2770*/  FMUL R43, R43, UR4 ;  /* 0x000000042b2b7c20 */ /* 0x000fe20008400000 */
[----:B------:R-:W-:Y:S01]  /*2780*/  FSEL R13, R13, -INF , P5 ;  /* 0xff8000000d0d7808 */ /* 0x000fe20002800000 */
[----:B------:R-:W-:Y:S01]  /*2790*/  FMUL R42, R42, UR4 ;  /* 0x000000042a2a7c20 */ /* 0x000fe20008400000 */
[----:B------:R-:W-:Y:S01]  /*27a0*/  LOP3.LUT R16, R136, 0x10, RZ, 0xfc, !PT ;  /* 0x0000001088107812 */ /* 0x000fe200078efcff */
        /* <DEDUP_REMOVED lines=9> */
[----:B------:R-:W-:Y:S01]  /*2840*/  ISETP.GE.AND P2, PT, R135, R140, PT ;  /* 0x0000008c8700720c */ /* 0x000fe20003f46270 */
[----:B------:R-:W-:Y:S01]  /*2850*/  FMUL R61, R61, UR4 ;  /* 0x000000043d3d7c20 */ /* 0x000fe20008400000 */
[----:B------:R-:W-:Y:S01]  /*2860*/  ISETP.GE.AND P3, PT, R135, R16, PT ;  /* 0x000000108700720c */ /* 0x000fe20003f66270 */
[----:B------:R-:W-:Y:S01]  /*2870*/  FMUL R62, R62, UR4 ;  /* 0x000000043e3e7c20 */ /* 0x000fe20008400000 */
[----:B------:R-:W-:-:S02]  /*2880*/  LOP3.LUT R16, R136, 0x11, RZ, 0xfc, !PT ;  /* 0x0000001188107812 */ /* 0x000fc400078efcff */
[----:B------:R-:W-:Y:S02]  /*2890*/  ISETP.GE.AND P4, PT, R135, R138, PT ;  /* 0x0000008a8700720c */ /* 0x000fe40003f86270 */
[----:B------:R-:W-:Y:S02]  /*28a0*/  FSEL R17, R17, -INF , P2 ;  /* 0xff80000011117808 */ /* 0x000fe40001000000 */
[----:B------:R-:W-:Y:S02]  /*28b0*/  ISETP.GE.AND P2, PT, R135, R16, PT ;  /* 0x000000108700720c */ /* 0x000fe40003f46270 */
[----:B------:R-:W-:Y:S02]  /*28c0*/  FSEL R16, R18, -INF , P5 ;  /* 0xff80000012107808 */ /* 0x000fe40002800000 */
[----:B------:R-:W-:Y:S02]  /*28d0*/  LOP3.LUT R138, R136, 0x12, RZ, 0xfc, !PT ;  /* 0x00000012888a7812 */ /* 0x000fe400078efcff */
[----:B------:R-:W-:Y:S01]  /*28e0*/  FSEL R18, R19, -INF , P4 ;  /* 0xff80000013127808 */ /* 0x000fe20002000000 */
[----:B------:R-:W-:Y:S01]  /*28f0*/  FMUL R19, R20, UR4 ;  /* 0x0000000414137c20 */ /* 0x000fe20008400000 */
[----:B------:R-:W-:-:S02]  /*2900*/  LOP3.LUT R20, R136, 0x14, RZ, 0xfc, !PT ;  /* 0x0000001488147812 */ /* 0x000fc400078efcff */
[----:B------:R-:W-:Y:S02]  /*2910*/  ISETP.GE.AND P5, PT, R135, R138, PT ;  /* 0x0000008a8700720c */ /* 0x000fe40003fa6270 */
[C---:B------:R-:W-:Y:S02]  /*2920*/  LOP3.LUT R140, R136.reuse, 0x13, RZ, 0xfc, !PT ;  /* 0x00000013888c7812 */ /* 0x040fe400078efcff */
[C---:B------:R-:W-:Y:S02]  /*2930*/  LOP3.LUT R22, R136.reuse, 0x16, RZ, 0xfc, !PT ;  /* 0x0000001688167812 */ /* 0x040fe400078efcff */
[----:B------:R-:W-:Y:S02]  /*2940*/  FSEL R19, R19, -INF , P3 ;  /* 0xff80000013137808 */ /* 0x000fe40001800000 */
[----:B------:R-:W-:Y:S02]  /*2950*/  ISETP.GE.AND P3, PT, R135, R20, PT ;  /* 0x000000148700720c */ /* 0x000fe40003f66270 */
[----:B------:R-:W-:-:S02]  /*2960*/  LOP3.LUT R138, R136, 0x15, RZ, 0xfc, !PT ;  /* 0x00000015888a7812 */ /* 0x000fc400078efcff */
[----:B------:R-:W-:Y:S01]  /*2970*/  FSEL R20, R137, -INF , P5 ;  /* 0xff80000089147808 */ /* 0x000fe20002800000 */
[----:B------:R-:W-:Y:S01]  /*2980*/  FMUL R137, R28, UR4 ;  /* 0x000000041c897c20 */ /* 0x000fe20008400000 */
[C---:B------:R-:W-:Y:S02]  /*2990*/  ISETP.GE.AND P4, PT, R135.reuse, R140, PT ;  /* 0x0000008c8700720c */ /* 0x040fe40003f86270 */
[----:B------:R-:W-:Y:S02]  /*29a0*/  ISETP.GE.AND P5, PT, R135, R22, PT ;  /* 0x000000168700720c */ /* 0x000fe40003fa6270 */
[----:B------:R-:W-:Y:S02]  /*29b0*/  LOP3.LUT R22, R136, 0x17, RZ, 0xfc, !PT ;  /* 0x0000001788167812 */ /* 0x000fe400078efcff */
[----:B------:R-:W-:Y:S02]  /*29c0*/  FSEL R21, R21, -INF , P2 ;  /* 0xff80000015157808 */ /* 0x000fe40001000000 */
[----:B------:R-:W-:-:S02]  /*29d0*/  ISETP.GE.AND P2, PT, R135, R138, PT ;  /* 0x0000008a8700720c */ /* 0x000fc40003f46270 */
        /* <DEDUP_REMOVED lines=11> */
[----:B------:R-:W-:Y:S02]  /*2a90*/  LOP3.LUT R138, R136, 0x1b, RZ, 0xfc, !PT ;  /* 0x0000001b888a7812 */ /* 0x000fe400078efcff */
[----:B------:R-:W-:-:S02]  /*2aa0*/  ISETP.GE.AND P5, PT, R135, R26, PT ;  /* 0x0000001a8700720c */ /* 0x000fc40003fa6270 */
[----:B------:R-:W-:Y:S01]  /*2ab0*/  FSEL R26, R137, -INF , P3 ;  /* 0xff800000891a7808 */ /* 0x000fe20001800000 */
[----:B------:R-:W-:Y:S01]  /*2ac0*/  FMUL R137, R34, UR4 ;  /* 0x0000000422897c20 */ /* 0x000fe20008400000 */
[C---:B------:R-:W-:Y:S02]  /*2ad0*/  ISETP.GE.AND P2, PT, R135.reuse, R140, PT ;  /* 0x0000008c8700720c */ /* 0x040fe40003f46270 */
[----:B------:R-:W-:Y:S02]  /*2ae0*/  ISETP.GE.AND P3, PT, R135, R28, PT ;  /* 0x0000001c8700720c */ /* 0x000fe40003f66270 */
[----:B------:R-:W-:Y:S02]  /*2af0*/  FSEL R27, R27, -INF , P4 ;  /* 0xff8000001b1b7808 */ /* 0x000fe40002000000 */
[----:B------:R-:W-:Y:S02]  /*2b00*/  LOP3.LUT R28, R136, 0x1d, RZ, 0xfc, !PT ;  /* 0x0000001d881c7812 */ /* 0x000fe400078efcff */
[----:B------:R-:W-:-:S02]  /*2b10*/  ISETP.GE.AND P4, PT, R135, R138, PT ;  /* 0x0000008a8700720c */ /* 0x000fc40003f86270 */
[----:B------:R-:W-:Y:S02]  /*2b20*/  LOP3.LUT R138, R136, 0x1e, RZ, 0xfc, !PT ;  /* 0x0000001e888a7812 */ /* 0x000fe400078efcff */
[----:B------:R-:W-:Y:S02]  /*2b30*/  FSEL R29, R29, -INF , P2 ;  /* 0xff8000001d1d7808 */ /* 0x000fe40001000000 */
[C---:B------:R-:W-:Y:S02]  /*2b40*/  ISETP.GE.AND P2, PT, R135.reuse, R28, PT ;  /* 0x0000001c8700720c */ /* 0x040fe40003f46270 */
[----:B------:R-:W-:Y:S02]  /*2b50*/  FSEL R28, R30, -INF , P5 ;  /* 0xff8000001e1c7808 */ /* 0x000fe40002800000 */
[----:B------:R-:W-:Y:S02]  /*2b60*/  ISETP.GE.AND P5, PT, R135, R138, PT ;  /* 0x0000008a8700720c */ /* 0x000fe40003fa6270 */
[----:B------:R-:W-:-:S02]  /*2b70*/  LOP3.LUT R138, R136, 0x21, RZ, 0xfc, !PT ;  /* 0x00000021888a7812 */ /* 0x000fc400078efcff */
[----:B------:R-:W-:Y:S02]  /*2b80*/  FSEL R33, R33, -INF , P2 ;  /* 0xff80000021217808 */ /* 0x000fe40001000000 */
[----:B------:R-:W-:Y:S02]  /*2b90*/  ISETP.GE.AND P2, PT, R135, R138, PT ;  /* 0x0000008a8700720c */ /* 0x000fe40003f46270 */
[----:B------:R-:W-:Y:S01]  /*2ba0*/  FSEL R30, R31, -INF , P4 ;  /* 0xff8000001f1e7808 */ /* 0x000fe20002000000 */
[----:B------:R-:W-:Y:S01]  /*2bb0*/  FMUL R31, R32, UR4 ;  /* 0x00000004201f7c20 */ /* 0x000fe20008400000 */
[----:B------:R-:W-:Y:S02]  /*2bc0*/  FSEL R204, R37, -INF , P2 ;  /* 0xff80000025cc7808 */ /* 0x000fe40001000000 */
[----:B------:R-:W-:Y:S02]  /*2bd0*/  FMNMX3 R37, R4, R5, R202, !PT ;  /* 0x0000000504257276 */ /* 0x000fe400078000ca */
[----:B------:R-:W-:-:S02]  /*2be0*/  LOP3.LUT R32, R136, 0x20, RZ, 0xfc, !PT ;  /* 0x0000002088207812 */ /* 0x000fc400078efcff */
[----:B------:R-:W-:Y:S02]  /*2bf0*/  FMNMX3 R37, R37, R6, R7, !PT ;  /* 0x0000000625257276 */ /* 0x000fe40007800007 */
[----:B------:R-:W-:Y:S02]  /*2c00*/  FSEL R31, R31, -INF , P3 ;  /* 0xff8000001f1f7808 */ /* 0x000fe40001800000 */
[----:B------:R-:W-:Y:S02]  /*2c10*/  FMNMX3 R37, R37, R8, R9, !PT ;  /* 0x0000000825257276 */ /* 0x000fe40007800009 */
[----:B------:R-:W-:Y:S02]  /*2c20*/  ISETP.GE.AND P3, PT, R135, R32, PT ;  /* 0x000000208700720c */ /* 0x000fe40003f66270 */
[----:B------:R-:W-:Y:S02]  /*2c30*/  FMNMX3 R37, R37, R12, R11, !PT ;  /* 0x0000000c25257276 */ /* 0x000fe4000780000b */
[----:B------:R-:W-:-:S02]  /*2c40*/  LOP3.LUT R140, R136, 0x1f, RZ, 0xfc, !PT ;  /* 0x0000001f888c7812 */ /* 0x000fc400078efcff */
[----:B------:R-:W-:Y:S02]  /*2c50*/  FMNMX3 R37, R37, R10, R13, !PT ;  /* 0x0000000a25257276 */ /* 0x000fe4000780000d */
[----:B------:R-:W-:Y:S02]  /*2c60*/  LOP3.LUT R34, R136, 0x22, RZ, 0xfc, !PT ;  /* 0x0000002288227812 */ /* 0x000fe400078efcff */
[----:B------:R-:W-:Y:S02]  /*2c70*/  FMNMX3 R37, R37, R14, R15, !PT ;  /* 0x0000000e25257276 */ /* 0x000fe4000780000f */
[----:B------:R-:W-:Y:S01]  /*2c80*/  FSEL R32, R137, -INF , P5 ;  /* 0xff80000089207808 */ /* 0x000fe20002800000 */
[----:B------:R-:W-:Y:S01]  /*2c90*/  FMUL R137, R36, UR4 ;  /* 0x0000000424897c20 */ /* 0x000fe20008400000 */
[----:B------:R-:W-:Y:S02]  /*2ca0*/  FMNMX3 R37, R37, R17, R16, !PT ;  /* 0x0000001125257276 */ /* 0x000fe40007800010 */
[----:B------:R-:W-:-:S02]  /*2cb0*/  LOP3.LUT R36, R136, 0x25, RZ, 0xfc, !PT ;  /* 0x0000002588247812 */ /* 0x000fc400078efcff */
[----:B------:R-:W-:Y:S02]  /*2cc0*/  FMNMX3 R37, R37, R18, R19, !PT ;  /* 0x0000001225257276 */ /* 0x000fe40007800013 */
[----:B------:R-:W-:Y:S02]  /*2cd0*/  ISETP.GE.AND P4, PT, R135, R140, PT ;  /* 0x0000008c8700720c */ /* 0x000fe40003f86270 */
[----:B------:R-:W-:Y:S02]  /*2ce0*/  FMNMX3 R37, R37, R21, R20, !PT ;  /* 0x0000001525257276 */ /* 0x000fe40007800014 */
[C---:B------:R-:W-:Y:S02]  /*2cf0*/  ISETP.GE.AND P5, PT, R135.reuse, R34, PT ;  /* 0x000000228700720c */ /* 0x040fe40003fa6270 */
[----:B------:R-:W-:Y:S02]  /*2d00*/  LOP3.LUT R34, R136, 0x23, RZ, 0xfc, !PT ;  /* 0x0000002388227812 */ /* 0x000fe400078efcff */
[----:B------:R-:W-:-:S02]  /*2d10*/  ISETP.GE.AND P2, PT, R135, R36, PT ;  /* 0x000000248700720c */ /* 0x000fc40003f46270 */
[C---:B------:R-:W-:Y:S02]  /*2d20*/  LOP3.LUT R138, R136.reuse, 0x24, RZ, 0xfc, !PT ;  /* 0x00000024888a7812 */ /* 0x040fe400078efcff */
[----:B------:R-:W-:Y:S02]  /*2d30*/  LOP3.LUT R36, R136, 0x26, RZ, 0xfc, !PT ;  /* 0x0000002688247812 */ /* 0x000fe400078efcff */
[----:B------:R-:W-:Y:S02]  /*2d40*/  FMNMX3 R37, R37, R23, R22, !PT ;  /* 0x0000001725257276 */ /* 0x000fe40007800016 */
[----:B------:R-:W-:Y:S02]  /*2d50*/  FSEL R35, R35, -INF , P4 ;  /* 0xff80000023237808 */ /* 0x000fe40002000000 */
[----:B------:R-:W-:Y:S02]  /*2d60*/  ISETP.GE.AND P4, PT, R135, R34, PT ;  /* 0x000000228700720c */ /* 0x000fe40003f86270 */
[----:B------:R-:W-:-:S02]  /*2d70*/  FSEL R34, R137, -INF , P3 ;  /* 0xff80000089227808 */ /* 0x000fc40001800000 */
[----:B------:R-:W-:Y:S02]  /*2d80*/  FSEL R38, R38, -INF , P5 ;  /* 0xff80000026267808 */ /* 0x000fe40002800000 */
[C---:B------:R-:W-:Y:S02]  /*2d90*/  ISETP.GE.AND P3, PT, R135.reuse, R138, PT ;  /* 0x0000008a8700720c */ /* 0x040fe40003f66270 */
[----:B------:R-:W-:Y:S02]  /*2da0*/  ISETP.GE.AND P5, PT, R135, R36, PT ;  /* 0x000000248700720c */ /* 0x000fe40003fa6270 */
[----:B------:R-:W-:Y:S02]  /*2db0*/  FMNMX3 R37, R37, R24, R25, !PT ;  /* 0x0000001825257276 */ /* 0x000fe40007800019 */
[C---:B------:R-:W-:Y:S02]  /*2dc0*/  LOP3.LUT R36, R136.reuse, 0x28, RZ, 0xfc, !PT ;  /* 0x0000002888247812 */ /* 0x040fe400078efcff */
[----:B------:R-:W-:-:S02]  /*2dd0*/  LOP3.LUT R138, R136, 0x27, RZ, 0xfc, !PT ;  /* 0x00000027888a7812 */ /* 0x000fc400078efcff */
[----:B------:R-:W-:Y:S02]  /*2de0*/  FSEL R40, R40, -INF , P3 ;  /* 0xff80000028287808 */ /* 0x000fe40001800000 */
[----:B------:R-:W-:Y:S02]  /*2df0*/  FMNMX3 R37, R37, R27, R26, !PT ;  /* 0x0000001b25257276 */ /* 0x000fe4000780001a */
[----:B------:R-:W-:Y:S02]  /*2e00*/  ISETP.GE.AND P3, PT, R135, R36, PT ;  /* 0x000000248700720c */ /* 0x000fe40003f66270 */
[----:B------:R-:W-:Y:S02]  /*2e10*/  LOP3.LUT R36, R136, 0x29, RZ, 0xfc, !PT ;  /* 0x0000002988247812 */ /* 0x000fe400078efcff */
[----:B------:R-:W-:Y:S02]  /*2e20*/  FSEL R39, R39, -INF , P4 ;  /* 0xff80000027277808 */ /* 0x000fe40002000000 */
[----:B------:R-:W-:-:S02]  /*2e30*/  ISETP.GE.AND P4, PT, R135, R138, PT ;  /* 0x0000008a8700720c */ /* 0x000fc40003f86270 */
[----:B------:R-:W-:Y:S02]  /*2e40*/  FMNMX3 R37, R37, R29, R28, !PT ;  /* 0x0000001d25257276 */ /* 0x000fe4000780001c */
[----:B------:R-:W-:Y:S02]  /*2e50*/  FSEL R41, R41, -INF , P2 ;  /* 0xff80000029297808 */ /* 0x000fe40001000000 */
[----:B------:R-:W-:Y:S02]  /*2e60*/  ISETP.GE.AND P2, PT, R135, R36, PT ;  /* 0x000000248700720c */ /* 0x000fe40003f46270 */
[C---:B------:R-:W-:Y:S02]  /*2e70*/  LOP3.LUT R138, R136.reuse, 0x2a, RZ, 0xfc, !PT ;  /* 0x0000002a888a7812 */ /* 0x040fe400078efcff */
[----:B------:R-:W-:Y:S02]  /*2e80*/  LOP3.LUT R36, R136, 0x2b, RZ, 0xfc, !PT ;  /* 0x0000002b88247812 */ /* 0x000fe400078efcff */
[----:B------:R-:W-:Y:S01]  /*2e90*/  FSEL R206, R43, -INF , P4 ;  /* 0xff8000002bce7808 */ /* 0x000fe20002000000 */
[----:B------:R-:W-:Y:S01]  /*2ea0*/  FMUL R43, R44, UR4 ;  /* 0x000000042c2b7c20 */ /* 0x000fe20008400000 */
[----:B------:R-:W-:Y:S01]  /*2eb0*/  FMNMX3 R37, R37, R30, R31, !PT ;  /* 0x0000001e25257276 */ /* 0x000fe2000780001f */
[----:B------:R-:W-:Y:S01]  /*2ec0*/  FMUL R44, R45, UR4 ;  /* 0x000000042d2c7c20 */ /* 0x000fe20008400000 */
[----:B------:R-:W-:Y:S01]  /*2ed0*/  FSEL R42, R42, -INF , P5 ;  /* 0xff8000002a2a7808 */ /* 0x000fe20002800000 */
[----:B------:R-:W-:Y:S01]  /*2ee0*/  FMUL R45, R46, UR4 ;  /* 0x000000042e2d7c20 */ /* 0x000fe20008400000 */
[----:B------:R-:W-:Y:S01]  /*2ef0*/  ISETP.GE.AND P5, PT, R135, R138, PT ;  /* 0x0000008a8700720c */ /* 0x000fe20003fa6270 */
[----:B------:R-:W-:Y:S01]  /*2f00*/  FMUL R46, R47, UR4 ;  /* 0x000000042f2e7c20 */ /* 0x000fe20008400000 */
[----:B------:R-:W-:Y:S01]  /*2f10*/  ISETP.GE.AND P4, PT, R135, R36, PT ;  /* 0x000000248700720c */ /* 0x000fe20003f86270 */
[----:B------:R-:W-:Y:S01]  /*2f20*/  FMUL R47, R48, UR4 ;  /* 0x00000004302f7c20 */ /* 0x000fe20008400000 */
[C---:B------:R-:W-:Y:S01]  /*2f30*/  LOP3.LUT R36, R136.reuse, 0x2c, RZ, 0xfc, !PT ;  /* 0x0000002c88247812 */ /* 0x040fe200078efcff */
[----:B------:R-:W-:Y:S01]  /*2f40*/  FMUL R48, R49, UR4 ;  /* 0x0000000431307c20 */ /* 0x000fe20008400000 */
[----:B------:R-:W-:Y:S01]  /*2f50*/  LOP3.LUT R138, R136, 0x2d, RZ, 0xfc, !PT ;  /* 0x0000002d888a7812 */ /* 0x000fe200078efcff */
[----:B------:R-:W-:Y:S01]  /*2f60*/  FMUL R49, R50, UR4 ;  /* 0x0000000432317c20 */ /* 0x000fe20008400000 */
[----:B------:R-:W-:Y:S01]  /*2f70*/  FMNMX3 R37, R37, R33, R32, !PT ;  /* 0x0000002125257276 */ /* 0x000fe20007800020 */
[----:B------:R-:W-:Y:S01]  /*2f80*/  FMUL R50, R51, UR4 ;  /* 0x0000000433327c20 */ /* 0x000fe20008400000 */
[----:B------:R-:W-:Y:S01]  /*2f90*/  FSEL R43, R43, -INF , P3 ;  /* 0xff8000002b2b7808 */ /* 0x000fe20001800000 */
[----:B------:R-:W-:Y:S01]  /*2fa0*/  FMUL R51, R52, UR4 ;  /* 0x0000000434337c20 */ /* 0x000fe20008400000 */
[----:B------:R-:W-:-:S02]  /*2fb0*/  FSEL R44, R44, -INF , P2 ;  /* 0xff8000002c2c7808 */ /* 0x000fc40001000000 */
[C---:B------:R-:W-:Y:S02]  /*2fc0*/  ISETP.GE.AND P3, PT, R135.reuse, R36, PT ;  /* 0x000000248700720c */ /* 0x040fe40003f66270 */
[----:B------:R-:W-:Y:S02]  /*2fd0*/  ISETP.GE.AND P2, PT, R135, R138, PT ;  /* 0x0000008a8700720c */ /* 0x000fe40003f46270 */
[----:B------:R-:W-:Y:S02]  /*2fe0*/  FMNMX3 R37, R37, R35, R34, !PT ;  /* 0x0000002325257276 */ /* 0x000fe40007800022 */
[C---:B------:R-:W-:Y:S02]  /*2ff0*/  LOP3.LUT R36, R136.reuse, 0x2e, RZ, 0xfc, !PT ;  /* 0x0000002e88247812 */ /* 0x040fe400078efcff */
[----:B------:R-:W-:Y:S02]  /*3000*/  LOP3.LUT R138, R136, 0x2f, RZ, 0xfc, !PT ;  /* 0x0000002f888a7812 */ /* 0x000fe400078efcff */
[----:B------:R-:W-:-:S02]  /*3010*/  FSEL R45, R45, -INF , P5 ;  /* 0xff8000002d2d7808 */ /* 0x000fc40002800000 */
[----:B------:R-:W-:Y:S02]  /*3020*/  FSEL R46, R46, -INF , P4 ;  /* 0xff8000002e2e7808 */ /* 0x000fe40002000000 */
[----:B------:R-:W-:Y:S02]  /*3030*/  FMNMX3 R37, R37, R204, R38, !PT ;  /* 0x000000cc25257276 */ /* 0x000fe40007800026 */
[C---:B------:R-:W-:Y:S02]  /*3040*/  ISETP.GE.AND P5, PT, R135.reuse, R36, PT ;  /* 0x000000248700720c */ /* 0x040fe40003fa6270 */
[----:B------:R-:W-:Y:S02]  /*3050*/  ISETP.GE.AND P4, PT, R135, R138, PT ;  /* 0x0000008a8700720c */ /* 0x000fe40003f86270 */
[C---:B------:R-:W-:Y:S02]  /*3060*/  LOP3.LUT R36, R136.reuse, 0x30, RZ, 0xfc, !PT ;  /* 0x0000003088247812 */ /* 0x040fe400078efcff */
[----:B------:R-:W-:-:S02]  /*3070*/  LOP3.LUT R138, R136, 0x31, RZ, 0xfc, !PT ;  /* 0x00000031888a7812 */ /* 0x000fc400078efcff */
[----:B------:R-:W-:Y:S02]  /*3080*/  FMNMX3 R37, R37, R39, R40, !PT ;  /* 0x0000002725257276 */ /* 0x000fe40007800028 */
[----:B------:R-:W-:Y:S02]  /*3090*/  FSEL R47, R47, -INF , P3 ;  /* 0xff8000002f2f7808 */ /* 0x000fe40001800000 */
[----:B------:R-:W-:Y:S02]  /*30a0*/  FSEL R48, R48, -INF , P2 ;  /* 0xff80000030307808 */ /* 0x000fe40001000000 */
[C---:B------:R-:W-:Y:S02]  /*30b0*/  ISETP.GE.AND P3, PT, R135.reuse, R36, PT ;  /* 0x000000248700720c */ /* 0x040fe40003f66270 */
[----:B------:R-:W-:Y:S02]  /*30c0*/  ISETP.GE.AND P2, PT, R135, R138, PT ;  /* 0x0000008a8700720c */ /* 0x000fe40003f46270 */
[----:B------:R-:W-:-:S02]  /*30d0*/  LOP3.LUT R36, R136, 0x32, RZ, 0xfc, !PT ;  /* 0x0000003288247812 */ /* 0x000fc400078efcff */
[----:B------:R-:W-:Y:S02]  /*30e0*/  FMNMX3 R37, R37, R41, R42, !PT ;  /* 0x0000002925257276 */ /* 0x000fe4000780002a */
[----:B------:R-:W-:Y:S02]  /*30f0*/  FSEL R49, R49, -INF , P5 ;  /* 0xff80000031317808 */ /* 0x000fe40002800000 */
[----:B------:R-:W-:Y:S01]  /*3100*/  FSEL R208, R53, -INF , P2 ;  /* 0xff80000035d07808 */ /* 0x000fe20001000000 */
[----:B------:R-:W-:Y:S01]  /*3110*/  FMUL R53, R54, UR4 ;  /* 0x0000000436357c20 */ /* 0x000fe20008400000 */
[C---:B------:R-:W-:Y:S02]  /*3120*/  LOP3.LUT R138, R136.reuse, 0x33, RZ, 0xfc, !PT ;  /* 0x00000033888a7812 */ /* 0x040fe400078efcff */
[----:B------:R-:W-:Y:S02]  /*3130*/  ISETP.GE.AND P5, PT, R135, R36, PT ;  /* 0x000000248700720c */ /* 0x000fe40003fa6270 */
[----:B------:R-:W-:-:S02]  /*3140*/  LOP3.LUT R36, R136, 0x34, RZ, 0xfc, !PT ;  /* 0x0000003488247812 */ /* 0x000fc400078efcff */
[----:B------:R-:W-:Y:S01]  /*3150*/  FMNMX3 R54, R37, R206, R43, !PT ;  /* 0x000000ce25367276 */ /* 0x000fe2000780002b */
[----:B------:R-:W-:Y:S01]  /*3160*/  FMUL R37, R59, UR4 ;  /* 0x000000043b257c20 */ /* 0x000fe20008400000 */
[----:B------:R-:W-:Y:S02]  /*3170*/  FSEL R50, R50, -INF , P4 ;  /* 0xff80000032327808 */ /* 0x000fe40002000000 */
[----:B------:R-:W-:Y:S02]  /*3180*/  ISETP.GE.AND P4, PT, R135, R138, PT ;  /* 0x0000008a8700720c */ /* 0x000fe40003f86270 */
[----:B------:R-:W-:Y:S02]  /*3190*/  FSEL R51, R51, -INF , P3 ;  /* 0xff80000033337808 */ /* 0x000fe40001800000 */
[----:B------:R-:W-:Y:S02]  /*31a0*/  ISETP.GE.AND P3, PT, R135, R36, PT ;  /* 0x000000248700720c */ /* 0x000fe40003f66270 */
[----:B------:R-:W-:-:S02]  /*31b0*/  FMNMX3 R54, R54, R44, R45, !PT ;  /* 0x0000002c36367276 */ /* 0x000fc4000780002d */
[----:B------:R-:W-:Y:S02]  /*31c0*/  LOP3.LUT R36, R136, 0x36, RZ, 0xfc, !PT ;  /* 0x0000003688247812 */ /* 0x000fe400078efcff */
[----:B------:R-:W-:Y:S01]  /*31d0*/  FSEL R210, R55, -INF , P4 ;  /* 0xff80000037d27808 */ /* 0x000fe20002000000 */
[----:B------:R-:W-:Y:S01]  /*31e0*/  FMUL R55, R56, UR4 ;  /* 0x0000000438377c20 */ /* 0x000fe20008400000 */
[----:B------:R-:W-:Y:S01]  /*31f0*/  FSEL R53, R53, -INF , P5 ;  /* 0xff80000035357808 */ /* 0x000fe20002800000 */
[----:B------:R-:W-:Y:S01]  /*3200*/  FMUL R56, R57, UR4 ;  /* 0x0000000439387c20 */ /* 0x000fe20008400000 */
[----:B------:R-:W-:Y:S01]  /*3210*/  FMNMX3 R54, R54, R46, R47, !PT ;  /* 0x0000002e36367276 */ /* 0x000fe2000780002f */
[----:B------:R-:W-:Y:S01]  /*3220*/  FMUL R57, R65, UR4 ;  /* 0x0000000441397c20 */ /* 0x000fe20008400000 */
[----:B------:R-:W-:Y:S02]  /*3230*/  ISETP.GE.AND P5, PT, R135, R36, PT ;  /* 0x000000248700720c */ /* 0x000fe40003fa6270 */
[----:B------:R-:W-:-:S02]  /*3240*/  LOP3.LUT R36, R136, 0x38, RZ, 0xfc, !PT ;  /* 0x0000003888247812 */ /* 0x000fc400078efcff */
[----:B------:R-:W-:Y:S02]  /*3250*/  LOP3.LUT R52, R136, 0x35, RZ, 0xfc, !PT ;  /* 0x0000003588347812 */ /* 0x000fe400078efcff */
[----:B------:R-:W-:Y:S02]  /*3260*/  FMNMX3 R54, R54, R48, R49, !PT ;  /* 0x0000003036367276 */ /* 0x000fe40007800031 */
[----:B------:R-:W-:Y:S02]  /*3270*/  FSEL R55, R55, -INF , P3 ;  /* 0xff80000037377808 */ /* 0x000fe40001800000 */
[C---:B------:R-:W-:Y:S02]  /*3280*/  ISETP.GE.AND P3, PT, R135.reuse, R36, PT ;  /* 0x000000248700720c */ /* 0x040fe40003f66270 */
[----:B------:R-:W-:Y:S02]  /*3290*/  ISETP.GE.AND P2, PT, R135, R52, PT ;  /* 0x000000348700720c */ /* 0x000fe40003f46270 */
[----:B------:R-:W-:-:S02]  /*32a0*/  FMNMX3 R54, R54, R50, R51, !PT ;  /* 0x0000003236367276 */ /* 0x000fc40007800033 */
[----:B------:R-:W-:Y:S02]  /*32b0*/  LOP3.LUT R52, R136, 0x37, RZ, 0xfc, !PT ;  /* 0x0000003788347812 */ /* 0x000fe400078efcff */
[----:B------:R-:W-:Y:S01]  /*32c0*/  FSEL R201, R60, -INF , P3 ;  /* 0xff8000003cc97808 */ /* 0x000fe20001800000 */
[----:B------:R-:W-:Y:S01]  /*32d0*/  FMUL R60, R63, UR4 ;  /* 0x000000043f3c7c20 */ /* 0x000fe20008400000 */
[----:B------:R-:W-:Y:S01]  /*32e0*/  FMNMX3 R54, R54, R208, R53, !PT ;  /* 0x000000d036367276 */ /* 0x000fe20007800035 */
[----:B------:R-:W0:Y:S01]  /*32f0*/  LDC R63, c[0x0][0x3d8] ;  /* 0x0000f600ff3f7b82 */ /* 0x000e220000000800 */
[----:B------:R-:W-:Y:S02]  /*3300*/  ISETP.GE.AND P4, PT, R135, R52, PT ;  /* 0x000000348700720c */ /* 0x000fe40003f86270 */
[C---:B------:R-:W-:Y:S02]  /*3310*/  LOP3.LUT R52, R136.reuse, 0x39, RZ, 0xfc, !PT ;  /* 0x0000003988347812 */ /* 0x040fe400078efcff */
[----:B------:R-:W-:-:S02]  /*3320*/  LOP3.LUT R36, R136, 0x3a, RZ, 0xfc, !PT ;  /* 0x0000003a88247812 */ /* 0x000fc400078efcff */
[----:B------:R-:W-:Y:S02]  /*3330*/  FSEL R56, R56, -INF , P2 ;  /* 0xff80000038387808 */ /* 0x000fe40001000000 */
[----:B------:R-:W-:Y:S02]  /*3340*/  FSEL R59, R58, -INF , P5 ;  /* 0xff8000003a3b7808 */ /* 0x000fe40002800000 */
[----:B------:R-:W-:Y:S02]  /*3350*/  FMNMX3 R54, R54, R210, R55, !PT ;  /* 0x000000d236367276 */ /* 0x000fe40007800037 */
[C---:B------:R-:W-:Y:S02]  /*3360*/  ISETP.GE.AND P2, PT, R135.reuse, R52, PT ;  /* 0x000000348700720c */ /* 0x040fe40003f46270 */
[----:B------:R-:W-:Y:S02]  /*3370*/  ISETP.GE.AND P5, PT, R135, R36, PT ;  /* 0x000000248700720c */ /* 0x000fe40003fa6270 */
[----:B------:R-:W-:-:S02]  /*3380*/  LOP3.LUT R52, R136, 0x3b, RZ, 0xfc, !PT ;  /* 0x0000003b88347812 */ /* 0x000fc400078efcff */
[----:B------:R-:W-:Y:S02]  /*3390*/  LOP3.LUT R36, R136, 0x3c, RZ, 0xfc, !PT ;  /* 0x0000003c88247812 */ /* 0x000fe400078efcff */
[----:B------:R-:W-:Y:S02]  /*33a0*/  FSEL R58, R37, -INF , P4 ;  /* 0xff800000253a7808 */ /* 0x000fe40002000000 */
[----:B------:R-:W-:Y:S01]  /*33b0*/  FMNMX3 R54, R54, R56, R59, !PT ;  /* 0x0000003836367276 */ /* 0x000fe2000780003b */
[----:B0-----:R-:W-:Y:S01]  /*33c0*/  IMAD R134, R134, R63, RZ ;  /* 0x0000003f86867224 */ /* 0x001fe200078e02ff */
[----:B------:R-:W-:Y:S01]  /*33d0*/  FSEL R212, R61, -INF , P2 ;  /* 0xff8000003dd47808 */ /* 0x000fe20001000000 */
[----:B------:R-:W-:Y:S01]  /*33e0*/  FMUL R61, R64, UR4 ;  /* 0x00000004403d7c20 */ /* 0x000fe20008400000 */
[C---:B------:R-:W-:Y:S01]  /*33f0*/  ISETP.GE.AND P4, PT, R135.reuse, R52, PT ;  /* 0x000000348700720c */ /* 0x040fe20003f86270 */
[----:B------:R-:W0:Y:S01]  /*3400*/  LDC.64 R64, c[0x0][0x390] ;  /* 0x0000e400ff407b82 */ /* 0x000e220000000a00 */
[----:B------:R-:W-:-:S02]  /*3410*/  ISETP.GE.AND P3, PT, R135, R36, PT ;  /* 0x000000248700720c */ /* 0x000fc40003f66270 */
[C---:B------:R-:W-:Y:S02]  /*3420*/  LOP3.LUT R52, R136.reuse, 0x3d, RZ, 0xfc, !PT ;  /* 0x0000003d88347812 */ /* 0x040fe400078efcff */
[----:B------:R-:W-:Y:S02]  /*3430*/  LOP3.LUT R36, R136, 0x3e, RZ, 0xfc, !PT ;  /* 0x0000003e88247812 */ /* 0x000fe400078efcff */
[----:B------:R-:W-:Y:S02]  /*3440*/  FSEL R62, R62, -INF , P5 ;  /* 0xff8000003e3e7808 */ /* 0x000fe40002800000 */
[----:B------:R-:W-:Y:S01]  /*3450*/  FMNMX3 R37, R54, R58, R201, !PT ;  /* 0x0000003a36257276 */ /* 0x000fe200078000c9 */
[----:B------:R-:W-:Y:S01]  /*3460*/  FMUL R54, R66, UR4 ;  /* 0x0000000442367c20 */ /* 0x000fe20008400000 */
[----:B------:R-:W-:Y:S01]  /*3470*/  ISETP.GE.AND P2, PT, R135, R52, PT ;  /* 0x000000348700720c */ /* 0x000fe20003f46270 */
[----:B------:R-:W-:Y:S01]  /*3480*/  FMUL R52, R67, UR4 ;  /* 0x0000000443347c20 */ /* 0x000fe20008400000 */
[----:B------:R-:W-:Y:S01]  /*3490*/  LOP3.LUT R136, R136, 0x3f, RZ, 0xfc, !PT ;  /* 0x0000003f88887812 */ /* 0x000fe200078efcff */
[----:B------:R-:W1:Y:S01]  /*34a0*/  LDCU.64 UR4, c[0x0][0x3d0] ;  /* 0x00007a00ff0477ac */ /* 0x000e620008000a00 */
[----:B------:R-:W-:-:S02]  /*34b0*/  ISETP.GE.AND P5, PT, R135, R36, PT ;  /* 0x000000248700720c */ /* 0x000fc40003fa6270 */
[----:B------:R-:W-:Y:S02]  /*34c0*/  FSEL R60, R60, -INF , P4 ;  /* 0xff8000003c3c7808 */ /* 0x000fe40002000000 */
[----:B------:R-:W-:Y:S02]  /*34d0*/  FSEL R61, R61, -INF , P3 ;  /* 0xff8000003d3d7808 */ /* 0x000fe40001800000 */
[----:B------:R-:W-:Y:S02]  /*34e0*/  FMNMX3 R37, R37, R212, R62, !PT ;  /* 0x000000d425257276 */ /* 0x000fe4000780003e */
[----:B------:R-:W-:Y:S01]  /*34f0*/  ISETP.GE.AND P4, PT, R135, R136, PT ;  /* 0x000000888700720c */ /* 0x000fe20003f86270 */
[----:B------:R-:W-:Y:S01]  /*3500*/  IMAD R136, R63, 0x2, R134 ;  /* 0x000000023f887824 */ /* 0x000fe200078e0286 */
[----:B------:R-:W-:Y:S02]  /*3510*/  FSEL R57, R57, -INF , P2 ;  /* 0xff80000039397808 */ /* 0x000fe40001000000 */
[----:B------:R-:W-:Y:S01]  /*3520*/  FSEL R54, R54, -INF , P5 ;  /* 0xff80000036367808 */ /* 0x000fe20002800000 */
[----:B------:R-:W-:Y:S01]  /*3530*/  IMAD R138, R63, 0x2, R136 ;  /* 0x000000023f8a7824 */ /* 0x000fe200078e0288 */
[----:B------:R-:W-:-:S02]  /*3540*/  FMNMX3 R37, R37, R60, R61, !PT ;  /* 0x0000003c25257276 */ /* 0x000fc4000780003d */
[----:B------:R-:W-:Y:S01]  /*3550*/  FSEL R52, R52, -INF , P4 ;  /* 0xff80000034347808 */ /* 0x000fe20002000000 */
[----:B------:R-:W-:Y:S01]  /*3560*/  IMAD R140, R63, 0x2, R138 ;  /* 0x000000023f8c7824 */ /* 0x000fe200078e028a */
[----:B------:R-:W-:Y:S01]  /*3570*/  FMNMX3 R37, R37, R57, R54, !PT ;  /* 0x0000003925257276 */ /* 0x000fe20007800036 */
[----:B-1----:R-:W-:Y:S01]  /*3580*/  UIMAD UR4, UR13, UR4, URZ ;  /* 0x000000040d0472a4 */ /* 0x002fe2000f8e02ff */
[----:B------:R-:W-:Y:S01]  /*3590*/  SHF.R.U32.HI R67, RZ, 0x2, R0 ;  /* 0x00000002ff437819 */ /* 0x000fe20000011600 */
[----:B------:R-:W-:Y:S01]  /*35a0*/  IMAD R142, R63, 0x2, R140 ;  /* 0x000000023f8e7824 */ /* 0x000fe200078e028c */
[----:B------:R-:W-:Y:S01]  /*35b0*/  FMNMX R66, R52, R37, !PT ;  /* 0x0000002534427209 */ /* 0x000fe20007800000 */
[----:B------:R-:W-:Y:S01]  /*35c0*/  USHF.L.U32 UR13, UR4, 0x1, URZ ;  /* 0x00000001040d7899 */ /* 0x000fe200080006ff */
[----:B------:R-:W-:Y:S01]  /*35d0*/  LOP3.LUT R67, R67, 0x38, RZ, 0xc0, !PT ;  /* 0x0000003843437812 */ /* 0x000fe200078ec0ff */
[----:B------:R-:W-:Y:S01]  /*35e0*/  IMAD R144, R63, 0x2, R142 ;  /* 0x000000023f907824 */ /* 0x000fe200078e028e */
[----:B------:R-:W-:Y:S01]  /*35f0*/  LOP3.LUT R36, R0, 0x7f, RZ, 0xc0, !PT ;  /* 0x0000007f00247812 */ /* 0x000fe200078ec0ff */
[----:B------:R-:W1:Y:S01]  /*3600*/  SHFL.BFLY PT, R37, R66, 0x10, 0x1f ;  /* 0x0e001f0042257f89 */ /* 0x000e6200000e0000 */
[----:B------:R-:W-:Y:S01]  /*3610*/  LOP3.LUT R67, R67, 0x1f, R0, 0xf8, !PT ;  /* 0x0000001f43437812 */ /* 0x000fe200078ef800 */
[----:B------:R-:W-:Y:S01]  /*3620*/  IMAD R146, R63, 0x2, R144 ;  /* 0x000000023f927824 */ /* 0x000fe200078e0290 */
[----:B------:R-:W-:-:S02]  /*3630*/  PRMT R234, RZ, 0x7610, R234 ;  /* 0x00007610ffea7816 */ /* 0x000fc400000000ea */
[----:B------:R-:W-:Y:S01]  /*3640*/  PRMT R240, RZ, 0x7610, R240 ;  /* 0x00007610fff07816 */ /* 0x000fe200000000f0 */
[----:B------:R-:W-:Y:S01]  /*3650*/  IMAD R148, R63, 0x2, R146 ;  /* 0x000000023f947824 */ /* 0x000fe200078e0292 */
[----:B------:R-:W-:Y:S01]  /*3660*/  PRMT R228, RZ, 0x7610, R228 ;  /* 0x00007610ffe47816 */ /* 0x000fe200000000e4 */
[----:B------:R-:W-:Y:S01]  /*3670*/  IMAD.SHL.U32 R229, R67, 0x10, RZ ;  /* 0x0000001043e57824 */ /* 0x000fe200078e00ff */
[----:B------:R-:W-:Y:S01]  /*3680*/  PRMT R236, RZ, 0x7610, R236 ;  /* 0x00007610ffec7816 */ /* 0x000fe200000000ec */
[----:B------:R-:W-:Y:S01]  /*3690*/  IMAD R150, R63, 0x2, R148 ;  /* 0x000000023f967824 */ /* 0x000fe200078e0294 */
[----:B------:R-:W-:Y:S02]  /*36a0*/  PRMT R232, RZ, 0x7610, R232 ;  /* 0x00007610ffe87816 */ /* 0x000fe400000000e8 */
[----:B------:R-:W-:Y:S01]  /*36b0*/  LOP3.LUT R135, R229, 0x1b0, RZ, 0xc0, !PT ;  /* 0x000001b0e5877812 */ /* 0x000fe200078ec0ff */
[----:B------:R-:W-:Y:S01]  /*36c0*/  IMAD R152, R63, 0x2, R150 ;  /* 0x000000023f987824 */ /* 0x000fe200078e0296 */
[----:B------:R-:W-:-:S02]  /*36d0*/  PRMT R224, RZ, 0x7610, R224 ;  /* 0x00007610ffe07816 */ /* 0x000fc400000000e0 */
[----:B------:R-:W-:Y:S01]  /*36e0*/  LOP3.LUT R135, R135, 0x40, R156, 0xf8, !PT ;  /* 0x0000004087877812 */ /* 0x000fe200078ef89c */
[----:B------:R-:W-:Y:S01]  /*36f0*/  IMAD R154, R63, 0x2, R152 ;  /* 0x000000023f9a7824 */ /* 0x000fe200078e0298 */
[----:B------:R-:W-:Y:S02]  /*3700*/  PRMT R230, RZ, 0x7610, R230 ;  /* 0x00007610ffe67816 */ /* 0x000fe400000000e6 */
[----:B------:R-:W-:Y:S01]  /*3710*/  PRMT R220, RZ, 0x7610, R220 ;  /* 0x00007610ffdc7816 */ /* 0x000fe200000000dc */
[----:B------:R-:W-:Y:S01]  /*3720*/  VIADD R135, R135, UR7 ;  /* 0x0000000787877c36 */ /* 0x000fe20008000000 */
[----:B------:R-:W-:Y:S02]  /*3730*/  PRMT R226, RZ, 0x7610, R226 ;  /* 0x00007610ffe27816 */ /* 0x000fe400000000e2 */
[----:B-1----:R-:W-:Y:S01]  /*3740*/  FMNMX3 R37, R66, -INF , R37, !PT ;  /* 0xff80000042257876 */ /* 0x002fe20007800025 */
[----:B------:R-:W-:Y:S01]  /*3750*/  IMAD R66, R36, UR5, RZ ;  /* 0x0000000524427c24 */ /* 0x000fe2000f8e02ff */
[----:B------:R-:W-:Y:S01]  /*3760*/  UIMAD.WIDE UR4, UR4, 0x2, URZ ;  /* 0x00000002040478a5 */ /* 0x000fe2000f8e02ff */
[----:B------:R-:W-:-:S02]  /*3770*/  PRMT R218, RZ, 0x7610, R218 ;  /* 0x00007610ffda7816 */ /* 0x000fc400000000da */
[C---:B------:R-:W-:Y:S02]  /*3780*/  IMAD.SHL.U32 R67, R66.reuse, 0x2, RZ ;  /* 0x0000000242437824 */ /* 0x040fe400078e00ff */
[----:B------:R-:W-:Y:S01]  /*3790*/  FADD R36, -R37, -INF ;  /* 0xff80000025247421 */ /* 0x000fe20000000100 */
[----:B------:R-:W-:-:S04]  /*37a0*/  IMAD.HI R66, R66, 0x2, RZ ;  /* 0x0000000242427827 */ /* 0x000fc800078e02ff */
[----:B------:R-:W-:Y:S01]  /*37b0*/  FADD R202, R202, -R37 ;  /* 0x80000025caca7221 */ /* 0x000fe20000000000 */
[----:B------:R-:W-:Y:S01]  /*37c0*/  PRMT R222, RZ, 0x7610, R222 ;  /* 0x00007610ffde7816 */ /* 0x000fe200000000de */
[----:B------:R-:W-:Y:S01]  /*37d0*/  FMUL R36, R36, 1.4426950216293334961 ;  /* 0x3fb8aa3b24247820 */ /* 0x000fe20000400000 */
[----:B0-----:R-:W-:Y:S01]  /*37e0*/  IADD3 R67, P2, P3, R67, UR13, R64 ;  /* 0x0000000d43437c10 */ /* 0x001fe2000fb5e040 */
[C---:B------:R-:W-:Y:S01]  /*37f0*/  IMAD R64, R63.reuse, 0x2, R154 ;  /* 0x000000023f407824 */ /* 0x040fe200078e029a */
[----:B------:R-:W-:Y:S01]  /*3800*/  PRMT R207, RZ, 0x7610, R207 ;  /* 0x00007610ffcf7816 */ /* 0x000fe200000000cf */
[----:B------:R-:W-:Y:S01]  /*3810*/  FADD R4, R4, -R37 ;  /* 0x8000002504047221 */ /* 0x000fe20000000000 */
[----:B------:R-:W-:Y:S01]  /*3820*/  IADD3.X R65, PT, PT, R66, UR5, R65, P2, P3 ;  /* 0x0000000542417c10 */ /* 0x000fe200097e6441 */
[C---:B------:R-:W-:Y:S01]  /*3830*/  IMAD R66, R63.reuse, 0x2, R64 ;  /* 0x000000023f427824 */ /* 0x040fe200078e0240 */
[-C--:B------:R-:W-:Y:S01]  /*3840*/  LEA R196, P2, R134, R67.reuse, 0x1 ;  /* 0x0000004386c47211 */ /* 0x080fe200078408ff */
[----:B------:R-:W2:Y:S01]  /*3850*/  MUFU.EX2 R36, R36 ;  /* 0x0000002400247308 */ /* 0x000ea20000000800 */
[----:B------:R-:W-:Y:S01]  /*3860*/  LEA R194, P3, R136, R67, 0x1 ;  /* 0x0000004388c27211 */ /* 0x000fe200078608ff */
[C---:B------:R-:W-:Y:S01]  /*3870*/  IMAD R156, R63.reuse, 0x2, R66 ;  /* 0x000000023f9c7824 */ /* 0x040fe200078e0242 */
[----:B------:R-:W-:Y:S01]  /*3880*/  LEA.HI.X.SX32 R197, R134, R65, 0x1, P2 ;  /* 0x0000004186c57211 */ /* 0x000fe200010f0eff */
[----:B------:R-:W-:Y:S01]  /*3890*/  FMUL R231, R202, 1.4426950216293334961 ;  /* 0x3fb8aa3bcae77820 */ /* 0x000fe20000400000 */
[----:B------:R-:W-:Y:S01]  /*38a0*/  LEA R192, P2, R138, R67, 0x1 ;  /* 0x000000438ac07211 */ /* 0x000fe200078408ff */
[----:B------:R-:W-:Y:S01]  /*38b0*/  IMAD R134, R63, 0x2, R156 ;  /* 0x000000023f867824 */ /* 0x000fe200078e029c */
[----:B------:R-:W-:Y:S01]  /*38c0*/  LEA.HI.X.SX32 R195, R136, R65, 0x1, P3 ;  /* 0x0000004188c37211 */ /* 0x000fe200018f0eff */
[--C-:B------:R-:W-:Y:S01]  /*38d0*/  FADD R5, R5, -R37.reuse ;  /* 0x8000002505057221 */ /* 0x100fe20000000000 */
[----:B------:R-:W-:Y:S01]  /*38e0*/  LEA R190, P4, R140, R67, 0x1 ;  /* 0x000000438cbe7211 */ /* 0x000fe200078808ff */
[C---:B------:R-:W-:Y:S01]  /*38f0*/  IMAD R136, R63.reuse, 0x2, R134 ;  /* 0x000000023f887824 */ /* 0x040fe200078e0286 */
[-C--:B------:R-:W-:Y:S01]  /*3900*/  LEA.HI.X.SX32 R193, R138, R65.reuse, 0x1, P2 ;  /* 0x000000418ac17211 */ /* 0x080fe200010f0eff */
[----:B------:R-:W-:Y:S01]  /*3910*/  FMUL R4, R4, 1.4426950216293334961 ;  /* 0x3fb8aa3b04047820 */ /* 0x000fe20000400000 */
[----:B------:R-:W-:Y:S01]  /*3920*/  LEA.HI.X.SX32 R191, R140, R65, 0x1, P4 ;  /* 0x000000418cbf7211 */ /* 0x000fe200020f0eff */
[C---:B------:R-:W-:Y:S01]  /*3930*/  IMAD R138, R63.reuse, 0x2, R136 ;  /* 0x000000023f8a7824 */ /* 0x040fe200078e0288 */
[-C--:B------:R-:W-:Y:S01]  /*3940*/  LEA R188, P2, R142, R67.reuse, 0x1 ;  /* 0x000000438ebc7211 */ /* 0x080fe200078408ff */
[----:B--2---:R0:W-:Y:S02]  /*3950*/  STSM.16.M88 [R135+0x4000], R36 ;  /* 0x0040002487007844 */ /* 0x0041e40000000000 */
[C---:B------:R-:W-:Y:S01]  /*3960*/  IMAD R140, R63.reuse, 0x2, R138 ;  /* 0x000000023f8c7824 */ /* 0x040fe200078e028a */
[----:B------:R-:W-:Y:S01]  /*3970*/  LEA R186, P3, R144, R67, 0x1 ;  /* 0x0000004390ba7211 */ /* 0x000fe200078608ff */
[----:B------:R-:W-:Y:S01]  /*3980*/  FADD R202, R6, -R37 ;  /* 0x8000002506ca7221 */ /* 0x000fe20000000000 */
[----:B------:R-:W-:Y:S01]  /*3990*/  LEA.HI.X.SX32 R189, R142, R65, 0x1, P2 ;  /* 0x000000418ebd7211 */ /* 0x000fe200010f0eff */
[C---:B------:R-:W-:Y:S01]  /*39a0*/  IMAD R142, R63.reuse, 0x2, R140 ;  /* 0x000000023f8e7824 */ /* 0x040fe200078e028c */
[----:B------:R-:W-:Y:S01]  /*39b0*/  LEA R184, P4, R146, R67, 0x1 ;  /* 0x0000004392b87211 */ /* 0x000fe200078808ff */
[----:B------:R-:W-:Y:S01]  /*39c0*/  BAR.SYNC.DEFER_BLOCKING 0x0 ;  /* 0x0000000000007b1d */ /* 0x000fe20000010000 */
[----:B------:R-:W-:Y:S01]  /*39d0*/  LEA.HI.X.SX32 R187, R144, R65, 0x1, P3 ;  /* 0x0000004190bb7211 */ /* 0x000fe200018f0eff */
[----:B------:R-:W-:Y:S01]  /*39e0*/  IMAD R144, R63, 0x2, R142 ;  /* 0x000000023f907824 */ /* 0x000fe200078e028e */
[----:B------:R-:W-:Y:S01]  /*39f0*/  LEA R180, P3, R150, R67, 0x1 ;  /* 0x0000004396b47211 */ /* 0x000fe200078608ff */
[----:B------:R-:W-:Y:S01]  /*3a00*/  FMUL R5, R5, 1.4426950216293334961 ;  /* 0x3fb8aa3b05057820 */ /* 0x000fe20000400000 */
[----:B------:R-:W-:Y:S01]  /*3a10*/  LEA.HI.X.SX32 R185, R146, R65, 0x1, P4 ;  /* 0x0000004192b97211 */ /* 0x000fe200020f0eff */
[----:B------:R-:W-:Y:S01]  /*3a20*/  IMAD R146, R63, 0x2, R144 ;  /* 0x000000023f927824 */ /* 0x000fe200078e0290 */
[----:B------:R-:W-:Y:S01]  /*3a30*/  LEA R178, P4, R152, R67, 0x1 ;  /* 0x0000004398b27211 */ /* 0x000fe200078808ff */
[----:B------:R-:W-:Y:S01]  /*3a40*/  MUFU.EX2 R4, R4 ;  /* 0x0000000400047308 */ /* 0x000fe20000000800 */
[----:B------:R-:W-:-:S02]  /*3a50*/  LEA.HI.X.SX32 R181, R150, R65, 0x1, P3 ;  /* 0x0000004196b57211 */ /* 0x000fc400018f0eff */
[-C--:B------:R-:W-:Y:S02]  /*3a60*/  LEA R174, P3, R64, R67.reuse, 0x1 ;  /* 0x0000004340ae7211 */ /* 0x080fe400078608ff */
[----:B------:R-:W-:Y:S02]  /*3a70*/  LEA R182, P2, R148, R67, 0x1 ;  /* 0x0000004394b67211 */ /* 0x000fe400078408ff */
[----:B------:R-:W-:Y:S02]  /*3a80*/  LEA.HI.X.SX32 R179, R152, R65, 0x1, P4 ;  /* 0x0000004198b37211 */ /* 0x000fe400020f0eff */
[----:B------:R-:W-:Y:S02]  /*3a90*/  LEA R172, P4, R66, R67, 0x1 ;  /* 0x0000004342ac7211 */ /* 0x000fe400078808ff */
[-C--:B------:R-:W-:Y:S01]  /*3aa0*/  LEA.HI.X.SX32 R175, R64, R65.reuse, 0x1, P3 ;  /* 0x0000004140af7211 */ /* 0x080fe200018f0eff */
[----:B------:R-:W-:Y:S01]  /*3ab0*/  IMAD R64, R63, 0x2, R146 ;  /* 0x000000023f407824 */ /* 0x000fe200078e0292 */
[----:B------:R-:W-:-:S02]  /*3ac0*/  LEA.HI.X.SX32 R183, R148, R65, 0x1, P2 ;  /* 0x0000004194b77211 */ /* 0x000fc400010f0eff */
[----:B------:R-:W-:Y:S01]  /*3ad0*/  LEA R176, P2, R154, R67, 0x1 ;  /* 0x000000439ab07211 */ /* 0x000fe200078408ff */
[----:B------:R-:W2:Y:S01]  /*3ae0*/  @P0 LDG.E.U16 R238, desc[UR22][R196.64] ;  /* 0x00000016c4ee0981 */ /* 0x000ea2000c1e1500 */
[----:B------:R-:W-:Y:S01]  /*3af0*/  LEA.HI.X.SX32 R173, R66, R65, 0x1, P4 ;  /* 0x0000004142ad7211 */ /* 0x000fe200020f0eff */
[----:B------:R-:W-:Y:S01]  /*3b00*/  IMAD R66, R63, 0x2, R64 ;  /* 0x000000023f427824 */ /* 0x000fe200078e0240 */
[----:B------:R-:W-:Y:S01]  /*3b10*/  LEA R168, P3, R134, R67, 0x1 ;  /* 0x0000004386a87211 */ /* 0x000fe200078608ff */
[----:B------:R-:W3:Y:S01]  /*3b20*/  @P0 LDG.E.U16 R234, desc[UR22][R180.64] ;  /* 0x00000016b4ea0981 */ /* 0x000ee2000c1e1500 */
[----:B------:R-:W-:Y:S02]  /*3b30*/  LEA.HI.X.SX32 R177, R154, R65, 0x1, P2 ;  /* 0x000000419ab17211 */ /* 0x000fe400010f0eff */
[-C--:B------:R-:W-:Y:S01]  /*3b40*/  LEA R170, P2, R156, R67.reuse, 0x1 ;  /* 0x000000439caa7211 */ /* 0x080fe200078408ff */
[----:B------:R-:W4:Y:S01]  /*3b50*/  @P0 LDG.E.U16 R240, desc[UR22][R172.64] ;  /* 0x00000016acf00981 */ /* 0x000f22000c1e1500 */
[----:B------:R-:W-:-:S02]  /*3b60*/  LEA R166, P4, R136, R67, 0x1 ;  /* 0x0000004388a67211 */ /* 0x000fc400078808ff */
[-C--:B------:R-:W-:Y:S01]  /*3b70*/  LEA.HI.X.SX32 R169, R134, R65.reuse, 0x1, P3 ;  /* 0x0000004186a97211 */ /* 0x080fe200018f0eff */
[C---:B------:R-:W-:Y:S01]  /*3b80*/  IMAD R134, R63.reuse, 0x2, R66 ;  /* 0x000000023f867824 */ /* 0x040fe200078e0242 */
[-C--:B------:R-:W-:Y:S01]  /*3b90*/  LEA.HI.X.SX32 R171, R156, R65.reuse, 0x1, P2 ;  /* 0x000000419cab7211 */ /* 0x080fe200010f0eff */
[----:B------:R-:W-:Y:S01]  /*3ba0*/  FMUL R233, R202, 1.4426950216293334961 ;  /* 0x3fb8aa3bcae97820 */ /* 0x000fe20000400000 */
[----:B------:R-:W-:Y:S01]  /*3bb0*/  LEA.HI.X.SX32 R167, R136, R65, 0x1, P4 ;  /* 0x0000004188a77211 */ /* 0x000fe200020f0eff */
[C---:B------:R-:W-:Y:S01]  /*3bc0*/  IMAD R136, R63.reuse, 0x2, R134 ;  /* 0x000000023f887824 */ /* 0x040fe200078e0286 */
[-C--:B------:R-:W-:Y:S01]  /*3bd0*/  LEA R164, P2, R138, R67.reuse, 0x1 ;  /* 0x000000438aa47211 */ /* 0x080fe200078408ff */
[----:B------:R-:W5:Y:S01]  /*3be0*/  @P0 LDG.E.U16 R224, desc[UR22][R194.64] ;  /* 0x00000016c2e00981 */ /* 0x000f62000c1e1500 */
[-C--:B------:R-:W-:Y:S02]  /*3bf0*/  LEA R160, P4, R142, R67.reuse, 0x1 ;  /* 0x000000438ea07211 */ /* 0x080fe400078808ff */
[----:B------:R-:W-:Y:S01]  /*3c00*/  LEA R162, P3, R140, R67, 0x1 ;  /* 0x000000438ca27211 */ /* 0x000fe200078608ff */
[----:B------:R-:W2:Y:S01]  /*3c10*/  @P0 LDG.E.U16 R230, desc[UR22][R186.64] ;  /* 0x00000016bae60981 */ /* 0x000ea2000c1e1500 */
[-C--:B------:R-:W-:Y:S01]  /*3c20*/  LEA.HI.X.SX32 R165, R138, R65.reuse, 0x1, P2 ;  /* 0x000000418aa57211 */ /* 0x080fe200010f0eff */
[C---:B------:R-:W-:Y:S01]  /*3c30*/  IMAD R138, R63.reuse, 0x2, R136 ;  /* 0x000000023f8a7824 */ /* 0x040fe200078e0288 */
[-C--:B------:R-:W-:Y:S01]  /*3c40*/  LEA.HI.X.SX32 R161, R142, R65.reuse, 0x1, P4 ;  /* 0x000000418ea17211 */ /* 0x080fe200020f0eff */
[----:B------:R-:W2:Y:S01]  /*3c50*/  @P0 LDG.E.U16 R220, desc[UR22][R170.64] ;  /* 0x00000016aadc0981 */ /* 0x000ea2000c1e1500 */
[----:B------:R-:W-:Y:S01]  /*3c60*/  LEA.HI.X.SX32 R163, R140, R65, 0x1, P3 ;  /* 0x000000418ca37211 */ /* 0x000fe200018f0eff */
[----:B------:R-:W-:Y:S01]  /*3c70*/  IMAD R140, R63, 0x2, R138 ;  /* 0x000000023f8c7824 */ /* 0x000fe200078e028a */
[----:B------:R-:W-:-:S02]  /*3c80*/  LEA R154, P4, R64, R67, 0x1 ;  /* 0x00000043409a7211 */ /* 0x000fc400078808ff */
[----:B------:R-:W-:Y:S01]  /*3c90*/  PRMT R223, RZ, 0x7610, R223 ;  /* 0x00007610ffdf7816 */ /* 0x000fe200000000df */
[----:B------:R-:W2:Y:S01]  /*3ca0*/  @P0 LDG.E.U16 R226, desc[UR22][R162.64] ;  /* 0x00000016a2e20981 */ /* 0x000ea2000c1e1500 */
[----:B------:R-:W-:Y:S01]  /*3cb0*/  LEA.HI.X.SX32 R155, R64, R65, 0x1, P4 ;  /* 0x00000041409b7211 */ /* 0x000fe200020f0eff */
[C---:B------:R-:W-:Y:S01]  /*3cc0*/  IMAD R64, R63.reuse, 0x2, R140 ;  /* 0x000000023f407824 */ /* 0x040fe200078e028c */
[C---:B------:R-:W-:Y:S02]  /*3cd0*/  LEA R148, P4, R136.reuse, R67, 0x1 ;  /* 0x0000004388947211 */ /* 0x040fe400078808ff */
[----:B------:R-:W-:Y:S01]  /*3ce0*/  PRMT R227, RZ, 0x7610, R227 ;  /* 0x00007610ffe37816 */ /* 0x000fe200000000e3 */
[----:B------:R-:W-:Y:S01]  /*3cf0*/  IMAD R214, R63, 0x2, R64 ;  /* 0x000000023fd67824 */ /* 0x000fe200078e0240 */
[----:B------:R-:W-:Y:S01]  /*3d00*/  LEA.HI.X.SX32 R149, R136, R65, 0x1, P4 ;  /* 0x0000004188957211 */ /* 0x000fe200020f0eff */
[----:B------:R-:W-:Y:S01]  /*3d10*/  FADD R202, R7, -R37 ;  /* 0x8000002507ca7221 */ /* 0x000fe20000000000 */
[----:B------:R-:W-:-:S02]  /*3d20*/  LEA R142, P4, R64, R67, 0x1 ;  /* 0x00000043408e7211 */ /* 0x000fc400078808ff */
[----:B------:R-:W-:Y:S01]  /*3d30*/  PRMT R217, RZ, 0x7610, R217 ;  /* 0x00007610ffd97816 */ /* 0x000fe200000000d9 */
[----:B------:R-:W2:Y:S01]  /*3d40*/  @P0 LDG.E.U16 R236, desc[UR22][R148.64] ;  /* 0x0000001694ec0981 */ /* 0x000ea2000c1e1500 */
[----:B------:R-:W-:Y:S02]  /*3d50*/  LEA R158, P2, R144, R67, 0x1 ;  /* 0x00000043909e7211 */ /* 0x000fe400078408ff */
[-C--:B------:R-:W-:Y:S02]  /*3d60*/  LEA.HI.X.SX32 R143, R64, R65.reuse, 0x1, P4 ;  /* 0x00000041408f7211 */ /* 0x080fe400020f0eff */
[----:B------:R-:W-:Y:S02]  /*3d70*/  PRMT R225, RZ, 0x7610, R225 ;  /* 0x00007610ffe17816 */ /* 0x000fe400000000e1 */
[----:B------:R-:W-:Y:S02]  /*3d80*/  PRMT R205, RZ, 0x7610, R205 ;  /* 0x00007610ffcd7816 */ /* 0x000fe400000000cd */
[----:B------:R-:W-:Y:S01]  /*3d90*/  PRMT R221, RZ, 0x7610, R221 ;  /* 0x00007610ffdd7816 */ /* 0x000fe200000000dd */
[----:B------:R1:W-:Y:S01]  /*3da0*/  MUFU.EX2 R6, R231 ;  /* 0x000000e700067308 */ /* 0x0003e20000000800 */
[----:B------:R-:W-:Y:S01]  /*3db0*/  LEA.HI.X.SX32 R159, R144, R65, 0x1, P2 ;  /* 0x00000041909f7211 */ /* 0x000fe200010f0eff */
[----:B------:R-:W2:Y:S01]  /*3dc0*/  @P0 LDG.E.U16 R207, desc[UR22][R192.64] ;  /* 0x00000016c0cf0981 */ /* 0x000ea2000c1e1500 */
[----:B------:R-:W-:-:S02]  /*3dd0*/  PRMT R64, RZ, 0x7610, R64 ;  /* 0x00007610ff407816 */ /* 0x000fc40000000040 */
[-C--:B------:R-:W-:Y:S02]  /*3de0*/  LEA R152, P2, R66, R67.reuse, 0x1 ;  /* 0x0000004342987211 */ /* 0x080fe400078408ff */
[----:B------:R-:W-:Y:S01]  /*3df0*/  LEA R156, P3, R146, R67, 0x1 ;  /* 0x00000043929c7211 */ /* 0x000fe200078608ff */
[----:B------:R-:W-:Y:S01]  /*3e00*/  FMUL R235, R202, 1.4426950216293334961 ;  /* 0x3fb8aa3bcaeb7820 */ /* 0x000fe20000400000 */
[-C--:B------:R-:W-:Y:S01]  /*3e10*/  LEA.HI.X.SX32 R153, R66, R65.reuse, 0x1, P2 ;  /* 0x0000004142997211 */ /* 0x080fe200010f0eff */
[C---:B------:R-:W-:Y:S01]  /*3e20*/  IMAD R66, R63.reuse, 0x2, R214 ;  /* 0x000000023f427824 */ /* 0x040fe200078e02d6 */
[----:B------:R-:W-:Y:S01]  /*3e30*/  LEA.HI.X.SX32 R157, R146, R65, 0x1, P3 ;  /* 0x00000041929d7211 */ /* 0x000fe200018f0eff */
[----:B------:R-:W2:Y:S01]  /*3e40*/  @P0 LDG.E.U16 R64, desc[UR22][R188.64] ;  /* 0x00000016bc400981 */ /* 0x000ea2000c1e1500 */
[-C--:B------:R-:W-:Y:S01]  /*3e50*/  LEA R150, P3, R134, R67.reuse, 0x1 ;  /* 0x0000004386967211 */ /* 0x080fe200078608ff */
[C---:B------:R-:W-:Y:S01]  /*3e60*/  IMAD R216, R63.reuse, 0x2, R66 ;  /* 0x000000023fd87824 */ /* 0x040fe200078e0242 */
[----:B------:R-:W-:Y:S01]  /*3e70*/  LEA R146, P2, R138, R67, 0x1 ;  /* 0x000000438a927211 */ /* 0x000fe200078408ff */
[----:B------:R-:W2:Y:S01]  /*3e80*/  @P0 LDG.E.U16 R228, desc[UR22][R156.64] ;  /* 0x000000169ce40981 */ /* 0x000ea2000c1e1500 */
[----:B------:R-:W-:Y:S01]  /*3e90*/  LEA.HI.X.SX32 R151, R134, R65, 0x1, P3 ;  /* 0x0000004186977211 */ /* 0x000fe200018f0eff */
[----:B------:R-:W-:Y:S01]  /*3ea0*/  IMAD R63, R63, 0x2, R216 ;  /* 0x000000023f3f7824 */ /* 0x000fe200078e02d8 */
[-C--:B------:R-:W-:Y:S01]  /*3eb0*/  LEA R144, P3, R140, R67.reuse, 0x1 ;  /* 0x000000438c907211 */ /* 0x080fe200078608ff */
[----:B------:R-:W-:Y:S01]  /*3ec0*/  FADD R202, R8, -R37 ;  /* 0x8000002508ca7221 */ /* 0x000fe20000000000 */
[----:B------:R-:W-:Y:S01]  /*3ed0*/  LEA R136, P4, R216, R67, 0x1 ;  /* 0x00000043d8887211 */ /* 0x000fe200078808ff */
[----:B------:R-:W2:Y:S01]  /*3ee0*/  @P0 LDG.E.U16 R223, desc[UR22][R184.64] ;  /* 0x00000016b8df0981 */ /* 0x000ea2000c1e1500 */
[----:B------:R-:W-:-:S02]  /*3ef0*/  LEA.HI.X.SX32 R147, R138, R65, 0x1, P2 ;  /* 0x000000418a937211 */ /* 0x000fc400010f0eff */
[----:B------:R-:W-:Y:S01]  /*3f00*/  LEA.HI.X.SX32 R145, R140, R65, 0x1, P3 ;  /* 0x000000418c917211 */ /* 0x000fe200018f0eff */
[----:B------:R-:W2:Y:S01]  /*3f10*/  @P0 LDG.E.U16 R227, desc[UR22][R176.64] ;  /* 0x00000016b0e30981 */ /* 0x000ea2000c1e1500 */
[----:B------:R-:W-:Y:S02]  /*3f20*/  LEA R140, P2, R214, R67, 0x1 ;  /* 0x00000043d68c7211 */ /* 0x000fe400078408ff */
[-C--:B------:R-:W-:Y:S01]  /*3f30*/  LEA.HI.X.SX32 R137, R216, R65.reuse, 0x1, P4 ;  /* 0x00000041d8897211 */ /* 0x080fe200020f0eff */
[----:B------:R-:W2:Y:S01]  /*3f40*/  @P0 LDG.E.U16 R218, desc[UR22][R146.64] ;  /* 0x0000001692da0981 */ /* 0x000ea2000c1e1500 */
[----:B------:R-:W-:Y:S02]  /*3f50*/  PRMT R216, RZ, 0x7610, R216 ;  /* 0x00007610ffd87816 */ /* 0x000fe400000000d8 */
[----:B------:R-:W-:Y:S01]  /*3f60*/  LEA.HI.X.SX32 R141, R214, R65, 0x1, P2 ;  /* 0x00000041d68d7211 */ /* 0x000fe200010f0eff */
[----:B------:R-:W2:Y:S01]  /*3f70*/  @P0 LDG.E.U16 R217, desc[UR22][R160.64] ;  /* 0x00000016a0d90981 */ /* 0x000ea2000c1e1500 */
[----:B------:R-:W-:-:S02]  /*3f80*/  LEA R138, P3, R66, R67, 0x1 ;  /* 0x00000043428a7211 */ /* 0x000fc400078608ff */
[C---:B------:R-:W-:Y:S01]  /*3f90*/  LEA R134, P5, R63.reuse, R67, 0x1 ;  /* 0x000000433f867211 */ /* 0x040fe200078a08ff */
[----:B------:R-:W2:Y:S01]  /*3fa0*/  @P0 LDG.E.U16 R216, desc[UR22][R164.64] ;  /* 0x00000016a4d80981 */ /* 0x000ea2000c1e1500 */
[-C--:B------:R-:W-:Y:S02]  /*3fb0*/  LEA.HI.X.SX32 R139, R66, R65.reuse, 0x1, P3 ;  /* 0x00000041428b7211 */ /* 0x080fe400018f0eff */
[----:B0-----:R-:W-:Y:S01]  /*3fc0*/  LEA.HI.X.SX32 R135, R63, R65, 0x1, P5 ;  /* 0x000000413f877211 */ /* 0x001fe200028f0eff */
[----:B------:R-:W2:Y:S01]  /*3fd0*/  @P0 LDG.E.U16 R232, desc[UR22][R140.64] ;  /* 0x000000168ce80981 */ /* 0x000ea2000c1e1500 */
[----:B------:R-:W-:Y:S02]  /*3fe0*/  PRMT R214, RZ, 0x7610, R214 ;  /* 0x00007610ffd67816 */ /* 0x000fe400000000d6 */
[----:B------:R-:W-:Y:S01]  /*3ff0*/  PRMT R66, RZ, 0x7610, R66 ;  /* 0x00007610ff427816 */ /* 0x000fe20000000042 */
[----:B------:R-:W2:Y:S01]  /*4000*/  @P0 LDG.E.U16 R222, desc[UR22][R138.64] ;  /* 0x000000168ade0981 */ /* 0x000ea2000c1e1500 */
[----:B------:R-:W-:-:S02]  /*4010*/  PRMT R65, RZ, 0x7610, R65 ;  /* 0x00007610ff417816 */ /* 0x000fc40000000041 */
[----:B------:R-:W-:Y:S01]  /*4020*/  PRMT R67, RZ, 0x7610, R67 ;  /* 0x00007610ff437816 */ /* 0x000fe20000000043 */
[----:B------:R-:W2:Y:S01]  /*4030*/  @P0 LDG.E.U16 R214, desc[UR22][R178.64] ;  /* 0x00000016b2d60981 */ /* 0x000ea2000c1e1500 */
[----:B-1----:R-:W-:Y:S01]  /*4040*/  FMUL R231, R202, 1.4426950216293334961 ;  /* 0x3fb8aa3bcae77820 */ /* 0x002fe20000400000 */
[----:B------:R0:W-:Y:S01]  /*4050*/  MUFU.EX2 R7, R233 ;  /* 0x000000e900077308 */ /* 0x0001e20000000800 */
[----:B------:R-:W-:Y:S01]  /*4060*/  PRMT R63, RZ, 0x7610, R63 ;  /* 0x00007610ff3f7816 */ /* 0x000fe2000000003f */
[----:B------:R-:W2:Y:S01]  /*4070*/  @P0 LDG.E.U16 R66, desc[UR22][R154.64] ;  /* 0x000000169a420981 */ /* 0x000ea2000c1e1500 */
[----:B------:R-:W-:Y:S02]  /*4080*/  PRMT R219, RZ, 0x7610, R219 ;  /* 0x00007610ffdb7816 */ /* 0x000fe400000000db */
[----:B------:R-:W-:Y:S01]  /*4090*/  PRMT R211, RZ, 0x7610, R211 ;  /* 0x00007610ffd37816 */ /* 0x000fe200000000d3 */
[----:B------:R-:W2:Y:S01]  /*40a0*/  @P0 LDG.E.U16 R65, desc[UR22][R168.64] ;  /* 0x00000016a8410981 */ /* 0x000ea2000c1e1500 */
[----:B------:R-:W-:Y:S01]  /*40b0*/  FADD R202, R9, -R37 ;  /* 0x8000002509ca7221 */ /* 0x000fe20000000000 */
[----:B------:R-:W-:-:S02]  /*40c0*/  PRMT R215, RZ, 0x7610, R215 ;  /* 0x00007610ffd77816 */ /* 0x000fc400000000d7 */
[----:B------:R-:W2:Y:S01]  /*40d0*/  @P0 LDG.E.U16 R225, desc[UR22][R152.64] ;  /* 0x0000001698e10981 */ /* 0x000ea2000c1e1500 */
[----:B0-----:R-:W-:Y:S01]  /*40e0*/  FMUL R233, R202, 1.4426950216293334961 ;  /* 0x3fb8aa3bcae97820 */ /* 0x001fe20000400000 */
[----:B------:R-:W-:Y:S02]  /*40f0*/  PRMT R203, RZ, 0x7610, R203 ;  /* 0x00007610ffcb7816 */ /* 0x000fe400000000cb */
[----:B------:R-:W2:Y:S01]  /*4100*/  @P0 LDG.E.U16 R205, desc[UR22][R144.64] ;  /* 0x0000001690cd0981 */ /* 0x000ea2000c1e1500 */
[----:B------:R-:W-:Y:S02]  /*4110*/  PRMT R213, RZ, 0x7610, R213 ;  /* 0x00007610ffd57816 */ /* 0x000fe400000000d5 */
[----:B------:R-:W-:Y:S01]  /*4120*/  PRMT R209, RZ, 0x7610, R209 ;  /* 0x00007610ffd17816 */ /* 0x000fe200000000d1 */
[----:B------:R-:W2:Y:S01]  /*4130*/  @P0 LDG.E.U16 R221, desc[UR22][R136.64] ;  /* 0x0000001688dd0981 */ /* 0x000ea2000c1e1500 */
[----:B------:R-:W-:-:S03]  /*4140*/  FADD R202, R12, -R37 ;  /* 0x800000250cca7221 */ /* 0x000fc60000000000 */
[----:B------:R-:W2:Y:S01]  /*4150*/  @P0 LDG.E.U16 R67, desc[UR22][R182.64] ;  /* 0x00000016b6430981 */ /* 0x000ea2000c1e1500 */
[----:B------:R0:W-:Y:S03]  /*4160*/  MUFU.EX2 R8, R235 ;  /* 0x000000eb00087308 */ /* 0x0001e60000000800 */
[----:B------:R-:W2:Y:S04]  /*4170*/  @P0 LDG.E.U16 R63, desc[UR22][R150.64] ;  /* 0x00000016963f0981 */ /* 0x000ea8000c1e1500 */
[----:B------:R-:W2:Y:S01]  /*4180*/  @P0 LDG.E.U16 R219, desc[UR22][R190.64] ;  /* 0x00000016bedb0981 */ /* 0x000ea2000c1e1500 */
[----:B0-----:R-:W-:Y:S01]  /*4190*/  FMUL R235, R202, 1.4426950216293334961 ;  /* 0x3fb8aa3bcaeb7820 */ /* 0x001fe20000400000 */
[--C-:B------:R-:W-:Y:S01]  /*41a0*/  FADD R202, R11, -R37.reuse ;  /* 0x800000250bca7221 */ /* 0x100fe20000000000 */
[----:B------:R0:W-:Y:S01]  /*41b0*/  MUFU.EX2 R9, R231 ;  /* 0x000000e700097308 */ /* 0x0001e20000000800 */
        /* <DEDUP_REMOVED lines=10> */
[----:B------:R-:W2:Y:S02]  /*4260*/  @P0 LDG.E.U16 R209, desc[UR22][R134.64] ;  /* 0x0000001686d10981 */ /* 0x000ea4000c1e1500 */
[----:B0-----:R-:W-:Y:S01]  /*4270*/  FMUL R235, R202, 1.4426950216293334961 ;  /* 0x3fb8aa3bcaeb7820 */ /* 0x001fe20000400000 */
[----:B------:R-:W-:-:S04]  /*4280*/  FADD R202, R14, -R37 ;  /* 0x800000250eca7221 */ /* 0x000fc80000000000 */
[----:B------:R0:W-:Y:S02]  /*4290*/  MUFU.EX2 R10, R231 ;  /* 0x000000e7000a7308 */ /* 0x0001e40000000800 */
[----:B0-----:R-:W-:Y:S01]  /*42a0*/  FMUL R231, R202, 1.4426950216293334961 ;  /* 0x3fb8aa3bcae77820 */ /* 0x001fe20000400000 */
[----:B------:R-:W-:-:S05]  /*42b0*/  FADD R202, R15, -R37 ;  /* 0x800000250fca7221 */ /* 0x000fca0000000000 */
[----:B------:R0:W-:Y:S02]  /*42c0*/  MUFU.EX2 R13, R233 ;  /* 0x000000e9000d7308 */ /* 0x0001e40000000800 */
[----:B0-----:R-:W-:Y:S01]  /*42d0*/  FMUL R233, R202, 1.4426950216293334961 ;  /* 0x3fb8aa3bcae97820 */ /* 0x001fe20000400000 */
[----:B------:R-:W-:-:S05]  /*42e0*/  FADD R202, R17, -R37 ;  /* 0x8000002511ca7221 */ /* 0x000fca0000000000 */
[----:B------:R0:W-:Y:S02]  /*42f0*/  MUFU.EX2 R14, R235 ;  /* 0x000000eb000e7308 */ /* 0x0001e40000000800 */
[----:B0-----:R-:W-:Y:S01]  /*4300*/  FMUL R235, R202, 1.4426950216293334961 ;  /* 0x3fb8aa3bcaeb7820 */ /* 0x001fe20000400000 */
[----:B------:R-:W-:-:S04]  /*4310*/  FADD R202, R16, -R37 ;  /* 0x8000002510ca7221 */ /* 0x000fc80000000000 */
[----:B------:R-:W-:Y:S01]  /*4320*/  FMUL R237, R202, 1.4426950216293334961 ;  /* 0x3fb8aa3bcaed7820 */ /* 0x000fe20000400000 */
[--C-:B------:R-:W-:Y:S01]  /*4330*/  FADD R202, R18, -R37.reuse ;  /* 0x8000002512ca7221 */ /* 0x100fe20000000000 */
[----:B------:R0:W-:Y:S03]  /*4340*/  MUFU.EX2 R15, R231 ;  /* 0x000000e7000f7308 */ /* 0x0001e60000000800 */
[----:B0-----:R-:W-:Y:S01]  /*4350*/  FMUL R231, R202, 1.4426950216293334961 ;  /* 0x3fb8aa3bcae77820 */ /* 0x001fe20000400000 */
[----:B------:R-:W-:-:S04]  /*4360*/  FADD R202, R19, -R37 ;  /* 0x8000002513ca7221 */ /* 0x000fc80000000000 */
[----:B------:R-:W-:Y:S01]  /*4370*/  FMUL R239, R202, 1.4426950216293334961 ;  /* 0x3fb8aa3bcaef7820 */ /* 0x000fe20000400000 */
[--C-:B------:R-:W-:Y:S01]  /*4380*/  FADD R202, R21, -R37.reuse ;  /* 0x8000002515ca7221 */ /* 0x100fe20000000000 */
[----:B------:R0:W-:Y:S03]  /*4390*/  MUFU.EX2 R17, R233 ;  /* 0x000000e900117308 */ /* 0x0001e60000000800 */
        /* <DEDUP_REMOVED lines=26> */
[----:B------:R-:W0:Y:S08]  /*4540*/  MUFU.EX2 R5, R5 ;  /* 0x0000000500057308 */ /* 0x000e300000000800 */
[----:B------:R1:W0:Y:S02]  /*4550*/  MUFU.EX2 R25, R239 ;  /* 0x000000ef00197308 */ /* 0x0002240000000800 */
[----:B-1----:R-:W-:Y:S01]  /*4560*/  FMUL R239, R202, 1.4426950216293334961 ;  /* 0x3fb8aa3bcaef7820 */ /* 0x002fe20000400000 */
[----:B------:R-:W-:-:S05]  /*4570*/  FADD R202, R30, -R37 ;  /* 0x800000251eca7221 */ /* 0x000fca0000000000 */
[----:B------:R1:W0:Y:S02]  /*4580*/  MUFU.EX2 R27, R233 ;  /* 0x000000e9001b7308 */ /* 0x0002240000000800 */
[----:B-1----:R-:W-:Y:S01]  /*4590*/  FMUL R233, R202, 1.4426950216293334961 ;  /* 0x3fb8aa3bcae97820 */ /* 0x002fe20000400000 */
[----:B------:R-:W-:-:S05]  /*45a0*/  FADD R202, R31, -R37 ;  /* 0x800000251fca7221 */ /* 0x000fca0000000000 */
[----:B------:R1:W0:Y:S02]  /*45b0*/  MUFU.EX2 R26, R235 ;  /* 0x000000eb001a7308 */ /* 0x0002240000000800 */
[----:B-1----:R-:W-:Y:S01]  /*45c0*/  FMUL R235, R202, 1.4426950216293334961 ;  /* 0x3fb8aa3bcaeb7820 */ /* 0x002fe20000400000 */
[----:B------:R-:W-:-:S05]  /*45d0*/  FADD R202, R33, -R37 ;  /* 0x8000002521ca7221 */ /* 0x000fca0000000000 */
[----:B------:R0:W-:Y:S02]  /*45e0*/  MUFU.EX2 R33, R235 ;  /* 0x000000eb00217308 */ /* 0x0001e40000000800 */
[----:B0-----:R-:W-:-:S04]  /*45f0*/  FADD R235, R4, R5 ;  /* 0x0000000504eb7221 */ /* 0x001fc80000000000 */
[----:B------:R-:W-:-:S04]  /*4600*/  FADD R242, R6, R235 ;  /* 0x000000eb06f27221 */ /* 0x000fc80000000000 */
[----:B------:R-:W-:Y:S01]  /*4610*/  FADD R235, R7, R242 ;  /* 0x000000f207eb7221 */ /* 0x000fe20000000000 */
[----:B------:R-:W-:-:S03]  /*4620*/  FADD R38, R38, -R37 ;  /* 0x8000002526267221 */ /* 0x000fc60000000000 */
[----:B------:R-:W-:Y:S01]  /*4630*/  FADD R242, R8, R235 ;  /* 0x000000eb08f27221 */ /* 0x000fe20000000000 */
[----:B------:R0:W-:Y:S03]  /*4640*/  MUFU.EX2 R31, R233 ;  /* 0x000000e9001f7308 */ /* 0x0001e60000000800 */
[----:B------:R-:W-:Y:S01]  /*4650*/  FADD R235, R9, R242 ;  /* 0x000000f209eb7221 */ /* 0x000fe20000000000 */
[----:B------:R-:W-:-:S03]  /*4660*/  FADD R204, R204, -R37 ;  /* 0x80000025cccc7221 */ /* 0x000fc60000000000 */
[----:B------:R-:W-:Y:S01]  /*4670*/  FADD R242, R12, R235 ;  /* 0x000000eb0cf27221 */ /* 0x000fe20000000000 */
[----:B0-----:R-:W-:Y:S01]  /*4680*/  FMUL R233, R38, 1.4426950216293334961 ;  /* 0x3fb8aa3b26e97820 */ /* 0x001fe20000400000 */
[----:B------:R-:W-:Y:S02]  /*4690*/  FADD R38, R39, -R37 ;  /* 0x8000002527267221 */ /* 0x000fe40000000000 */
[----:B------:R-:W-:Y:S01]  /*46a0*/  FADD R235, R11, R242 ;  /* 0x000000f20beb7221 */ /* 0x000fe20000000000 */
[----:B------:R0:W-:Y:S01]  /*46b0*/  MUFU.EX2 R28, R231 ;  /* 0x000000e7001c7308 */ /* 0x0001e20000000800 */
[----:B------:R-:W-:Y:S01]  /*46c0*/  FMUL R38, R38, 1.4426950216293334961 ;  /* 0x3fb8aa3b26267820 */ /* 0x000fe20000400000 */
[----:B0-----:R-:W-:-:S06]  /*46d0*/  FMUL R231, R204, 1.4426950216293334961 ;  /* 0x3fb8aa3bcce77820 */ /* 0x001fcc0000400000 */
[----:B------:R0:W-:Y:S02]  /*46e0*/  MUFU.EX2 R204, R38 ;  /* 0x0000002600cc7308 */ /* 0x0001e40000000800 */
[----:B0-----:R-:W-:-:S04]  /*46f0*/  FADD R38, R10, R235 ;  /* 0x000000eb0a267221 */ /* 0x001fc80000000000 */
[----:B------:R-:W-:Y:S01]  /*4700*/  FADD R235, R13, R38 ;  /* 0x000000260deb7221 */ /* 0x000fe20000000000 */
[--C-:B------:R-:W-:Y:S01]  /*4710*/  FADD R41, R41, -R37.reuse ;  /* 0x8000002529297221 */ /* 0x100fe20000000000 */
[----:B------:R-:W-:Y:S02]  /*4720*/  FADD R42, R42, -R37 ;  /* 0x800000252a2a7221 */ /* 0x000fe40000000000 */
[----:B------:R-:W-:Y:S01]  /*4730*/  FADD R38, R14, R235 ;  /* 0x000000eb0e267221 */ /* 0x000fe20000000000 */
[----:B------:R-:W-:Y:S01]  /*4740*/  FADD R43, R43, -R37 ;  /* 0x800000252b2b7221 */ /* 0x000fe20000000000 */
[----:B------:R0:W-:Y:S02]  /*4750*/  MUFU.EX2 R39, R233 ;  /* 0x000000e900277308 */ /* 0x0001e40000000800 */
[----:B------:R-:W-:Y:S01]  /*4760*/  FADD R38, R15, R38 ;  /* 0x000000260f267221 */ /* 0x000fe20000000000 */
[----:B0-----:R-:W-:Y:S01]  /*4770*/  FMUL R233, R41, 1.4426950216293334961 ;  /* 0x3fb8aa3b29e97820 */ /* 0x001fe20000400000 */
[----:B------:R-:W-:Y:S01]  /*4780*/  FMUL R41, R42, 1.4426950216293334961 ;  /* 0x3fb8aa3b2a297820 */ /* 0x000fe20000400000 */
[----:B------:R-:W-:Y:S01]  /*4790*/  FMUL R42, R43, 1.4426950216293334961 ;  /* 0x3fb8aa3b2b2a7820 */ /* 0x000fe20000400000 */
[----:B------:R-:W-:-:S04]  /*47a0*/  FADD R43, R17, R38 ;  /* 0x00000026112b7221 */ /* 0x000fc80000000000 */
[----:B------:R-:W-:-:S04]  /*47b0*/  FADD R43, R16, R43 ;  /* 0x0000002b102b7221 */ /* 0x000fc80000000000 */
[----:B------:R-:W-:-:S04]  /*47c0*/  FADD R242, R18, R43 ;  /* 0x0000002b12f27221 */ /* 0x000fc80000000000 */
[----:B------:R-:W-:-:S04]  /*47d0*/  FADD R242, R19, R242 ;  /* 0x000000f213f27221 */ /* 0x000fc80000000000 */
[----:B------:R-:W-:-:S04]  /*47e0*/  FADD R235, R21, R242 ;  /* 0x000000f215eb7221 */ /* 0x000fc80000000000 */
[----:B------:R-:W-:-:S04]  /*47f0*/  FADD R242, R20, R235 ;  /* 0x000000eb14f27221 */ /* 0x000fc80000000000 */
[----:B------:R-:W-:-:S04]  /*4800*/  FADD R235, R23, R242 ;  /* 0x000000f217eb7221 */ /* 0x000fc80000000000 */
[----:B------:R-:W-:Y:S01]  /*4810*/  FADD R235, R22, R235 ;  /* 0x000000eb16eb7221 */ /* 0x000fe20000000000 */
[----:B------:R0:W1:Y:S03]  /*4820*/  MUFU.EX2 R29, R237 ;  /* 0x000000ed001d7308 */ /* 0x0000660000000800 */
[----:B------:R-:W-:Y:S01]  /*4830*/  FADD R242, R24, R235 ;  /* 0x000000eb18f27221 */ /* 0x000fe20000000000 */
[--C-:B------:R-:W-:Y:S01]  /*4840*/  FADD R38, R45, -R37.reuse ;  /* 0x800000252d267221 */ /* 0x100fe20000000000 */
[----:B------:R-:W-:Y:S02]  /*4850*/  FADD R44, R44, -R37 ;  /* 0x800000252c2c7221 */ /* 0x000fe40000000000 */
[----:B------:R-:W-:Y:S01]  /*4860*/  FADD R242, R25, R242 ;  /* 0x000000f219f27221 */ /* 0x000fe20000000000 */
[----:B------:R-:W-:Y:S01]  /*4870*/  FMUL R38, R38, 1.4426950216293334961 ;  /* 0x3fb8aa3b26267820 */ /* 0x000fe20000400000 */
[----:B------:R-:W-:-:S02]  /*4880*/  FMUL R44, R44, 1.4426950216293334961 ;  /* 0x3fb8aa3b2c2c7820 */ /* 0x000fc40000400000 */
[----:B------:R-:W-:Y:S01]  /*4890*/  FADD R235, R27, R242 ;  /* 0x000000f21beb7221 */ /* 0x000fe20000000000 */
[--C-:B------:R-:W-:Y:S01]  /*48a0*/  FADD R47, R47, -R37.reuse ;  /* 0x800000252f2f7221 */ /* 0x100fe20000000000 */
[----:B------:R1:W-:Y:S01]  /*48b0*/  MUFU.EX2 R43, R38 ;  /* 0x00000026002b7308 */ /* 0x0003e20000000800 */
[--C-:B------:R-:W-:Y:S01]  /*48c0*/  FADD R48, R48, -R37.reuse ;  /* 0x8000002530307221 */ /* 0x100fe20000000000 */
[----:B------:R-:W-:Y:S01]  /*48d0*/  FADD R49, R49, -R37 ;  /* 0x8000002531317221 */ /* 0x000fe20000000000 */
[----:B0-----:R-:W-:-:S05]  /*48e0*/  FMUL R237, R202, 1.4426950216293334961 ;  /* 0x3fb8aa3bcaed7820 */ /* 0x001fca0000400000 */
[----:B------:R0:W-:Y:S01]  /*48f0*/  MUFU.EX2 R45, R44 ;  /* 0x0000002c002d7308 */ /* 0x0001e20000000800 */
[----:B-1----:R-:W-:Y:S01]  /*4900*/  FADD R38, R26, R235 ;  /* 0x000000eb1a267221 */ /* 0x002fe20000000000 */
[----:B------:R-:W-:Y:S01]  /*4910*/  LOP3.LUT R235, R229, 0x1f0, RZ, 0xc0, !PT ;  /* 0x000001f0e5eb7812 */ /* 0x000fe200078ec0ff */
[----:B------:R-:W-:-:S05]  /*4920*/  FADD R202, R32, -R37 ;  /* 0x8000002520ca7221 */ /* 0x000fca0000000000 */
[----:B------:R1:W2:Y:S01]  /*4930*/  MUFU.EX2 R30, R239 ;  /* 0x000000ef001e7308 */ /* 0x0002a20000000800 */
[----:B0-----:R-:W-:Y:S01]  /*4940*/  FMUL R44, R47, 1.4426950216293334961 ;  /* 0x3fb8aa3b2f2c7820 */ /* 0x001fe20000400000 */
[----:B------:R-:W-:Y:S01]  /*4950*/  FMUL R47, R48, 1.4426950216293334961 ;  /* 0x3fb8aa3b302f7820 */ /* 0x000fe20000400000 */
[----:B------:R-:W-:Y:S01]  /*4960*/  FMUL R48, R49, 1.4426950216293334961 ;  /* 0x3fb8aa3b31307820 */ /* 0x000fe20000400000 */
[----:B------:R-:W-:Y:S02]  /*4970*/  FADD R49, R29, R38 ;  /* 0x000000261d317221 */ /* 0x000fe40000000000 */
[----:B------:R-:W0:Y:S01]  /*4980*/  LDSM.16.M88 R38, [R235+UR7+0x4000] ;  /* 0x00400007eb26783b */ /* 0x000e220008000000 */
[----:B------:R-:W-:Y:S01]  /*4990*/  BAR.SYNC.DEFER_BLOCKING 0x0 ;  /* 0x0000000000007b1d */ /* 0x000fe20000010000 */
[----:B------:R-:W-:Y:S01]  /*49a0*/  FMUL R241, R202, 1.4426950216293334961 ;  /* 0x3fb8aa3bcaf17820 */ /* 0x000fe20000400000 */
[--C-:B------:R-:W-:Y:S01]  /*49b0*/  FADD R202, R35, -R37.reuse ;  /* 0x8000002523ca7221 */ /* 0x100fe20000000000 */
[----:B------:R-:W-:Y:S01]  /*49c0*/  FADD R50, R50, -R37 ;  /* 0x8000002532327221 */ /* 0x000fe20000000000 */
[----:B------:R-:W-:-:S02]  /*49d0*/  FADD R229, R28, R49 ;  /* 0x000000311ce57221 */ /* 0x000fc40000000000 */
[----:B------:R-:W3:Y:S01]  /*49e0*/  MUFU.EX2 R32, R237 ;  /* 0x000000ed00207308 */ /* 0x000ee20000000800 */
[----:B-1----:R-:W-:Y:S01]  /*49f0*/  FMUL R239, R202, 1.4426950216293334961 ;  /* 0x3fb8aa3bcaef7820 */ /* 0x002fe20000400000 */
[----:B------:R-:W-:Y:S01]  /*4a00*/  FADD R202, R34, -R37 ;  /* 0x8000002522ca7221 */ /* 0x000fe20000000000 */
[----:B------:R-:W-:Y:S01]  /*4a10*/  FMUL R49, R50, 1.4426950216293334961 ;  /* 0x3fb8aa3b32317820 */ /* 0x000fe20000400000 */
[----:B--2---:R-:W-:Y:S02]  /*4a20*/  FADD R50, R30, R229 ;  /* 0x000000e51e327221 */ /* 0x004fe40000000000 */
[----:B------:R-:W-:Y:S02]  /*4a30*/  FMUL R202, R202, 1.4426950216293334961 ;  /* 0x3fb8aa3bcaca7820 */ /* 0x000fe40000400000 */
[----:B------:R-:W1:Y:S01]  /*4a40*/  MUFU.EX2 R35, R241 ;  /* 0x000000f100237308 */ /* 0x000e620000000800 */
[----:B------:R-:W-:Y:S01]  /*4a50*/  FADD R51, R51, -R37 ;  /* 0x8000002533337221 */ /* 0x000fe20000000000 */
[----:B------:R-:W-:-:S06]  /*4a60*/  FADD R242, R31, R50 ;  /* 0x000000321ff27221 */ /* 0x000fcc0000000000 */
[----:B------:R-:W2:Y:S01]  /*4a70*/  MUFU.EX2 R34, R239 ;  /* 0x000000ef00227308 */ /* 0x000ea20000000800 */
[----:B------:R-:W-:Y:S01]  /*4a80*/  FMUL R50, R51, 1.4426950216293334961 ;  /* 0x3fb8aa3b33327820 */ /* 0x000fe20000400000 */
[----:B------:R-:W-:Y:S01]  /*4a90*/  FADD R51, R33, R242 ;  /* 0x000000f221337221 */ /* 0x000fe20000000000 */
[----:B------:R3:W-:Y:S05]  /*4aa0*/  STS.U16 [R199+UR7+0x4400], R64 ;  /* 0x00440040c7007988 */ /* 0x0007ea0008000407 */
[----:B------:R-:W0:Y:S01]  /*4ab0*/  MUFU.EX2 R202, R202 ;  /* 0x000000ca00ca7308 */ /* 0x000e220000000800 */
[----:B------:R-:W-:Y:S01]  /*4ac0*/  FADD R40, R40, -R37 ;  /* 0x8000002528287221 */ /* 0x000fe20000000000 */
[----:B---3--:R-:W-:-:S06]  /*4ad0*/  FADD R64, R32, R51 ;  /* 0x0000003320407221 */ /* 0x008fcc0000000000 */
[----:B------:R-:W3:Y:S01]  /*4ae0*/  MUFU.EX2 R231, R231 ;  /* 0x000000e700e77308 */ /* 0x000ee20000000800 */
[----:B-1----:R-:W-:Y:S01]  /*4af0*/  FADD R229, R35, R64 ;  /* 0x0000004023e57221 */ /* 0x002fe20000000000 */
[----:B------:R-:W-:-:S03]  /*4b00*/  FMUL R40, R40, 1.4426950216293334961 ;  /* 0x3fb8aa3b28287820 */ /* 0x000fc60000400000 */
[----:B--2---:R-:W-:Y:S01]  /*4b10*/  FADD R229, R34, R229 ;  /* 0x000000e522e57221 */ /* 0x004fe20000000000 */
[----:B------:R-:W-:Y:S02]  /*4b20*/  FADD R208, R208, -R37 ;  /* 0x80000025d0d07221 */ /* 0x000fe40000000000 */
[----:B------:R-:W1:Y:S01]  /*4b30*/  MUFU.EX2 R40, R40 ;  /* 0x0000002800287308 */ /* 0x000e620000000800 */
[----:B0-----:R-:W-:Y:S01]  /*4b40*/  FADD R64, R202, R229 ;  /* 0x000000e5ca407221 */ /* 0x001fe20000000000 */
[----:B------:R-:W-:Y:S01]  /*4b50*/  FADD R206, R206, -R37 ;  /* 0x80000025cece7221 */ /* 0x000fe20000000000 */
[----:B------:R-:W-:Y:S01]  /*4b60*/  FMUL R51, R208, 1.4426950216293334961 ;  /* 0x3fb8aa3bd0337820 */ /* 0x000fe20000400000 */
[----:B------:R-:W-:Y:S02]  /*4b70*/  STS.U16 [R199+UR7+0x4000], R238 ;  /* 0x004000eec7007988 */ /* 0x000fe40008000407 */
[----:B------:R-:W-:Y:S02]  /*4b80*/  FMUL R206, R206, 1.4426950216293334961 ;  /* 0x3fb8aa3bcece7820 */ /* 0x000fe40000400000 */
[----:B------:R-:W0:Y:S01]  /*4b90*/  MUFU.EX2 R233, R233 ;  /* 0x000000e900e97308 */ /* 0x000e220000000800 */
[----:B---3--:R-:W-:Y:S01]  /*4ba0*/  FADD R208, R231, R64 ;  /* 0x00000040e7d07221 */ /* 0x008fe20000000000 */
[----:B------:R-:W-:Y:S04]  /*4bb0*/  STS.U16 [R199+UR7+0x4800], R234 ;  /* 0x004800eac7007988 */ /* 0x000fe80008000407 */
[----:B----4-:R-:W-:Y:S02]  /*4bc0*/  STS.U16 [R199+UR7+0x4c00], R240 ;  /* 0x004c00f0c7007988 */ /* 0x010fe40008000407 */
[----:B------:R-:W2:Y:S02]  /*4bd0*/  MUFU.EX2 R41, R41 ;  /* 0x0000002900297308 */ /* 0x000ea40000000800 */
[----:B------:R-:W-:Y:S04]  /*4be0*/  STS.U16 [R199+UR7+0x5000], R216 ;  /* 0x005000d8c7007988 */ /* 0x000fe80008000407 */
[----:B------:R-:W-:Y:S04]  /*4bf0*/  STS.U16 [R199+UR7+0x5400], R228 ;  /* 0x005400e4c7007988 */ /* 0x000fe80008000407 */
[----:B------:R-:W-:Y:S04]  /*4c00*/  STS.U16 [R199+UR7+0x5800], R236 ;  /* 0x005800ecc7007988 */ /* 0x000fe80008000407 */
[----:B------:R3:W-:Y:S01]  /*4c10*/  STS.U16 [R199+UR7+0x5c00], R232 ;  /* 0x005c00e8c7007988 */ /* 0x0007e20008000407 */
[----:B------:R-:W4:Y:S01]  /*4c20*/  MUFU.EX2 R206, R206 ;  /* 0x000000ce00ce7308 */ /* 0x000f220000000800 */
[----:B---3--:R-:W-:-:S07]  /*4c30*/  FADD R199, R39, R208 ;  /* 0x000000d027c77221 */ /* 0x008fce0000000000 */
[----:B------:R-:W3:Y:S01]  /*4c40*/  MUFU.EX2 R42, R42 ;  /* 0x0000002a002a7308 */ /* 0x000ee20000000800 */
[----:B------:R-:W-:Y:S01]  /*4c50*/  FADD R199, R204, R199 ;  /* 0x000000c7ccc77221 */ /* 0x000fe20000000000 */
[----:B------:R-:W-:-:S03]  /*4c60*/  FADD R46, R46, -R37 ;  /* 0x800000252e2e7221 */ /* 0x000fc60000000000 */
[----:B-1----:R-:W-:Y:S01]  /*4c70*/  FADD R208, R40, R199 ;  /* 0x000000c728d07221 */ /* 0x002fe20000000000 */
[----:B------:R-:W-:-:S03]  /*4c80*/  FMUL R46, R46, 1.4426950216293334961 ;  /* 0x3fb8aa3b2e2e7820 */ /* 0x000fc60000400000 */
[----:B0-----:R-:W-:-:S04]  /*4c90*/  FADD R208, R233, R208 ;  /* 0x000000d0e9d07221 */ /* 0x001fc80000000000 */
[----:B--2---:R-:W-:Y:S01]  /*4ca0*/  FADD R199, R41, R208 ;  /* 0x000000d029c77221 */ /* 0x004fe20000000000 */
[----:B------:R-:W0:Y:S03]  /*4cb0*/  MUFU.EX2 R46, R46 ;  /* 0x0000002e002e7308 */ /* 0x000e260000000800 */
[----:B----4-:R-:W-:-:S04]  /*4cc0*/  FADD R199, R206, R199 ;  /* 0x000000c7cec77221 */ /* 0x010fc80000000000 */
[----:B---3--:R-:W-:Y:S01]  /*4cd0*/  FADD R208, R42, R199 ;  /* 0x000000c72ad07221 */ /* 0x008fe20000000000 */
[----:B------:R-:W1:Y:S01]  /*4ce0*/  MUFU.EX2 R44, R44 ;  /* 0x0000002c002c7308 */ /* 0x000e620000000800 */
[----:B-----5:R-:W-:Y:S02]  /*4cf0*/  STS.U16 [R69+UR7+0x4100], R224 ;  /* 0x004100e045007988 */ /* 0x020fe40008000407 */
[----:B------:R-:W-:Y:S01]  /*4d00*/  FADD R208, R45, R208 ;  /* 0x000000d02dd07221 */ /* 0x000fe20000000000 */
[--C-:B------:R-:W-:Y:S01]  /*4d10*/  FADD R59, R59, -R37.reuse ;  /* 0x800000253b3b7221 */ /* 0x100fe20000000000 */
[----:B------:R-:W-:Y:S03]  /*4d20*/  STS.U16 [R69+UR7+0x4500], R230 ;  /* 0x004500e645007988 */ /* 0x000fe60008000407 */
[----:B------:R-:W2:Y:S01]  /*4d30*/  MUFU.EX2 R47, R47 ;  /* 0x0000002f002f7308 */ /* 0x000ea20000000800 */
[----:B------:R-:W-:Y:S04]  /*4d40*/  STS.U16 [R69+UR7+0x4900], R214 ;  /* 0x004900d645007988 */ /* 0x000fe80008000407 */
[----:B------:R-:W-:Y:S03]  /*4d50*/  STS.U16 [R69+UR7+0x4d00], R220 ;  /* 0x004d00dc45007988 */ /* 0x000fe60008000407 */
[----:B------:R-:W3:Y:S01]  /*4d60*/  MUFU.EX2 R48, R48 ;  /* 0x0000003000307308 */ /* 0x000ee20000000800 */
[----:B------:R-:W-:Y:S04]  /*4d70*/  STS.U16 [R69+UR7+0x5100], R226 ;  /* 0x005100e245007988 */ /* 0x000fe80008000407 */
[----:B------:R4:W-:Y:S04]  /*4d80*/  STS.U16 [R69+UR7+0x5500], R66 ;  /* 0x0055004245007988 */ /* 0x0009e80008000407 */
[----:B------:R-:W-:Y:S04]  /*4d90*/  STS.U16 [R69+UR7+0x5900], R218 ;  /* 0x005900da45007988 */ /* 0x000fe80008000407 */
[----:B------:R-:W-:Y:S04]  /*4da0*/  STS.U16 [R69+UR7+0x5d00], R222 ;  /* 0x005d00de45007988 */ /* 0x000fe80008000407 */
[----:B------:R5:W-:Y:S01]  /*4db0*/  STS.U16 [R198+UR7+0x4e00], R65 ;  /* 0x004e0041c6007988 */ /* 0x000be20008000407 */
[----:B------:R-:W1:Y:S01]  /*4dc0*/  MUFU.EX2 R49, R49 ;  /* 0x0000003100317308 */ /* 0x000e620000000800 */
[----:B----4-:R-:W-:Y:S01]  /*4dd0*/  FMUL R66, R59, 1.4426950216293334961 ;  /* 0x3fb8aa3b3b427820 */ /* 0x010fe20000400000 */
[--C-:B------:R-:W-:Y:S01]  /*4de0*/  FADD R53, R53, -R37.reuse ;  /* 0x8000002535357221 */ /* 0x100fe20000000000 */
[----:B------:R-:W-:Y:S01]  /*4df0*/  FADD R59, R58, -R37 ;  /* 0x800000253a3b7221 */ /* 0x000fe20000000000 */
[----:B-----5:R-:W-:-:S04]  /*4e00*/  FADD R65, R43, R208 ;  /* 0x000000d02b417221 */ /* 0x020fc80000000000 */
[----:B------:R-:W4:Y:S01]  /*4e10*/  MUFU.EX2 R50, R50 ;  /* 0x0000003200327308 */ /* 0x000f220000000800 */
[----:B0-----:R-:W-:Y:S01]  /*4e20*/  FADD R69, R46, R65 ;  /* 0x000000412e457221 */ /* 0x001fe20000000000 */
[----:B------:R-:W-:Y:S01]  /*4e30*/  FMUL R53, R53, 1.4426950216293334961 ;  /* 0x3fb8aa3b35357820 */ /* 0x000fe20000400000 */
[----:B------:R-:W-:-:S05]  /*4e40*/  FADD R210, R210, -R37 ;  /* 0x80000025d2d27221 */ /* 0x000fca0000000000 */
[----:B------:R1:W-:Y:S01]  /*4e50*/  MUFU.EX2 R58, R66 ;  /* 0x00000042003a7308 */ /* 0x0003e20000000800 */
[----:B------:R-:W-:Y:S01]  /*4e60*/  STS.U16 [R198+UR7+0x4200], R207 ;  /* 0x004200cfc6007988 */ /* 0x000fe20008000407 */
[----:B------:R-:W-:-:S03]  /*4e70*/  FMUL R64, R210, 1.4426950216293334961 ;  /* 0x3fb8aa3bd2407820 */ /* 0x000fc60000400000 */
[----:B------:R-:W-:Y:S01]  /*4e80*/  STS.U16 [R198+UR7+0x4600], R223 ;  /* 0x004600dfc6007988 */ /* 0x000fe20008000407 */
[----:B-1----:R-:W-:-:S03]  /*4e90*/  FADD R66, R44, R69 ;  /* 0x000000452c427221 */ /* 0x002fc60000000000 */
[----:B------:R-:W-:Y:S01]  /*4ea0*/  STS.U16 [R198+UR7+0x4a00], R227 ;  /* 0x004a00e3c6007988 */ /* 0x000fe20008000407 */
[----:B------:R-:W0:Y:S03]  /*4eb0*/  MUFU.EX2 R51, R51 ;  /* 0x0000003300337308 */ /* 0x000e260000000800 */
[----:B------:R-:W-:Y:S01]  /*4ec0*/  STS.U16 [R198+UR7+0x5200], R217 ;  /* 0x005200d9c6007988 */ /* 0x000fe20008000407 */
[----:B------:R-:W-:-:S03]  /*4ed0*/  FADD R55, R55, -R37 ;  /* 0x8000002537377221 */ /* 0x000fc60000000000 */
[----:B------:R-:W-:Y:S04]  /*4ee0*/  STS.U16 [R198+UR7+0x5600], R225 ;  /* 0x005600e1c6007988 */ /* 0x000fe80008000407 */
[----:B------:R-:W-:Y:S04]  /*4ef0*/  STS.U16 [R198+UR7+0x5a00], R205 ;  /* 0x005a00cdc6007988 */ /* 0x000fe80008000407 */
[----:B------:R-:W-:Y:S04]  /*4f00*/  STS.U16 [R198+UR7+0x5e00], R221 ;  /* 0x005e00ddc6007988 */ /* 0x000fe80008000407 */
[----:B------:R2:W-:Y:S01]  /*4f10*/  STS.U16 [R200+UR7+0x4700], R67 ;  /* 0x00470043c8007988 */ /* 0x0005e20008000407 */
[----:B------:R-:W1:Y:S01]  /*4f20*/  MUFU.EX2 R53, R53 ;  /* 0x0000003500357308 */ /* 0x000e620000000800 */
[----:B------:R-:W-:Y:S01]  /*4f30*/  FMUL R55, R55, 1.4426950216293334961 ;  /* 0x3fb8aa3b37377820 */ /* 0x000fe20000400000 */
[----:B------:R-:W-:Y:S01]  /*4f40*/  FADD R56, R56, -R37 ;  /* 0x8000002538387221 */ /* 0x000fe20000000000 */
[----:B--2---:R-:W-:-:S05]  /*4f50*/  FADD R67, R47, R66 ;  /* 0x000000422f437221 */ /* 0x004fca0000000000 */
[----:B------:R-:W2:Y:S01]  /*4f60*/  MUFU.EX2 R64, R64 ;  /* 0x0000004000407308 */ /* 0x000ea20000000800 */
[----:B---3--:R-:W-:Y:S01]  /*4f70*/  FADD R198, R48, R67 ;  /* 0x0000004330c67221 */ /* 0x008fe20000000000 */
[----:B------:R-:W-:-:S03]  /*4f80*/  FMUL R56, R56, 1.4426950216293334961 ;  /* 0x3fb8aa3b38387820 */ /* 0x000fc60000400000 */
[----:B------:R-:W-:-:S03]  /*4f90*/  FADD R67, R49, R198 ;  /* 0x000000c631437221 */ /* 0x000fc60000000000 */
[----:B------:R-:W3:Y:S01]  /*4fa0*/  MUFU.EX2 R55, R55 ;  /* 0x0000003700377308 */ /* 0x000ee20000000800 */
[----:B----4-:R-:W-:Y:S01]  /*4fb0*/  FADD R198, R50, R67 ;  /* 0x0000004332c67221 */ /* 0x010fe20000000000 */
[----:B------:R-:W-:Y:S01]  /*4fc0*/  FMUL R59, R59, 1.4426950216293334961 ;  /* 0x3fb8aa3b3b3b7820 */ /* 0x000fe20000400000 */
[----:B------:R-:W-:Y:S01]  /*4fd0*/  FADD R201, R201, -R37 ;  /* 0x80000025c9c97221 */ /* 0x000fe20000000000 */
[----:B------:R-:W-:Y:S01]  /*4fe0*/  F2FP.F16.F32.PACK_AB R4, R5, R4 ;  /* 0x000000040504723e */ /* 0x000fe200000000ff */
[----:B0-----:R-:W-:-:S03]  /*4ff0*/  FADD R198, R51, R198 ;  /* 0x000000c633c67221 */ /* 0x001fc60000000000 */
[----:B------:R-:W0:Y:S01]  /*5000*/  MUFU.EX2 R56, R56 ;  /* 0x0000003800387308 */ /* 0x000e220000000800 */
[----:B------:R-:W-:Y:S02]  /*5010*/  F2FP.F16.F32.PACK_AB R5, R7, R6 ;  /* 0x000000060705723e */ /* 0x000fe400000000ff */
[----:B------:R-:W-:Y:S01]  /*5020*/  F2FP.F16.F32.PACK_AB R7, R11, R12 ;  /* 0x0000000c0b07723e */ /* 0x000fe200000000ff */
[----:B-1----:R-:W-:Y:S01]  /*5030*/  FADD R11, R53, R198 ;  /* 0x000000c6350b7221 */ /* 0x002fe20000000000 */
[----:B------:R-:W-:Y:S01]  /*5040*/  FMUL R65, R201, 1.4426950216293334961 ;  /* 0x3fb8aa3bc9417820 */ /* 0x000fe20000400000 */
[----:B------:R-:W-:Y:S02]  /*5050*/  FADD R212, R212, -R37 ;  /* 0x80000025d4d47221 */ /* 0x000fe40000000000 */
[----:B------:R-:W1:Y:S01]  /*5060*/  MUFU.EX2 R59, R59 ;  /* 0x0000003b003b7308 */ /* 0x000e620000000800 */
[----:B--2---:R-:W-:Y:S01]  /*5070*/  FADD R12, R64, R11 ;  /* 0x0000000b400c7221 */ /* 0x004fe20000000000 */
[----:B------:R-:W-:Y:S01]  /*5080*/  FADD R66, R62, -R37 ;  /* 0x800000253e427221 */ /* 0x000fe20000000000 */
[----:B------:R-:W-:Y:S01]  /*5090*/  F2FP.F16.F32.PACK_AB R6, R9, R8 ;  /* 0x000000080906723e */ /* 0x000fe200000000ff */
[----:B------:R-:W-:Y:S01]  /*50a0*/  FMUL R212, R212, 1.4426950216293334961 ;  /* 0x3fb8aa3bd4d47820 */ /* 0x000fe20000400000 */
[----:B------:R-:W-:Y:S01]  /*50b0*/  F2FP.F16.F32.PACK_AB R8, R13, R10 ;  /* 0x0000000a0d08723e */ /* 0x000fe200000000ff */
[----:B---3--:R-:W-:-:S02]  /*50c0*/  FADD R13, R55, R12 ;  /* 0x0000000c370d7221 */ /* 0x008fc40000000000 */
[----:B------:R-:W2:Y:S01]  /*50d0*/  MUFU.EX2 R65, R65 ;  /* 0x0000004100417308 */ /* 0x000ea20000000800 */
[----:B------:R-:W-:Y:S01]  /*50e0*/  FMUL R66, R66, 1.4426950216293334961 ;  /* 0x3fb8aa3b42427820 */ /* 0x000fe20000400000 */
[----:B------:R-:W-:Y:S01]  /*50f0*/  FADD R60, R60, -R37 ;  /* 0x800000253c3c7221 */ /* 0x000fe20000000000 */
[----:B------:R-:W-:Y:S01]  /*5100*/  F2FP.F16.F32.PACK_AB R9, R15, R14 ;  /* 0x0000000e0f09723e */ /* 0x000fe200000000ff */
[----:B0-----:R-:W-:Y:S01]  /*5110*/  FADD R15, R56, R13 ;  /* 0x0000000d380f7221 */ /* 0x001fe20000000000 */
[----:B------:R-:W-:-:S03]  /*5120*/  FADD R61, R61, -R37 ;  /* 0x800000253d3d7221 */ /* 0x000fc60000000000 */
[----:B------:R-:W0:Y:S01]  /*5130*/  MUFU.EX2 R62, R212 ;  /* 0x000000d4003e7308 */ /* 0x000e220000000800 */
[----:B------:R-:W-:Y:S01]  /*5140*/  FMUL R60, R60, 1.4426950216293334961 ;  /* 0x3fb8aa3b3c3c7820 */ /* 0x000fe20000400000 */
[----:B------:R-:W-:Y:S01]  /*5150*/  F2FP.F16.F32.PACK_AB R10, R16, R17 ;  /* 0x00000011100a723e */ /* 0x000fe200000000ff */
[----:B------:R-:W-:Y:S01]  /*5160*/  FADD R16, R58, R15 ;  /* 0x0000000f3a107221 */ /* 0x000fe20000000000 */
[----:B------:R-:W-:Y:S01]  /*5170*/  FMUL R61, R61, 1.4426950216293334961 ;  /* 0x3fb8aa3b3d3d7820 */ /* 0x000fe20000400000 */
[----:B------:R3:W-:Y:S03]  /*5180*/  STS.U16 [R200+UR7+0x5700], R63 ;  /* 0x0057003fc8007988 */ /* 0x0007e60008000407 */
[----:B------:R-:W4:Y:S01]  /*5190*/  MUFU.EX2 R66, R66 ;  /* 0x0000004200427308 */ /* 0x000f220000000800 */
[----:B------:R-:W-:Y:S01]  /*51a0*/  F2FP.F16.F32.PACK_AB R11, R19, R18 ;  /* 0x00000012130b723e */ /* 0x000fe200000000ff */
[--C-:B------:R-:W-:Y:S01]  /*51b0*/  FADD R57, R57, -R37.reuse ;  /* 0x8000002539397221 */ /* 0x100fe20000000000 */
[----:B-1----:R-:W-:Y:S01]  /*51c0*/  FADD R18, R59, R16 ;  /* 0x000000103b127221 */ /* 0x002fe20000000000 */
[----:B------:R-:W-:-:S04]  /*51d0*/  FADD R54, R54, -R37 ;  /* 0x8000002536367221 */ /* 0x000fc80000000000 */
[----:B---3--:R-:W1:Y:S01]  /*51e0*/  MUFU.EX2 R63, R60 ;  /* 0x0000003c003f7308 */ /* 0x008e620000000800 */
[----:B------:R-:W-:Y:S01]  /*51f0*/  FMUL R57, R57, 1.4426950216293334961 ;  /* 0x3fb8aa3b39397820 */ /* 0x000fe20000400000 */
[----:B--2---:R-:W-:Y:S01]  /*5200*/  FADD R19, R65, R18 ;  /* 0x0000001241137221 */ /* 0x004fe20000000000 */
[----:B------:R-:W-:Y:S01]  /*5210*/  FMUL R54, R54, 1.4426950216293334961 ;  /* 0x3fb8aa3b36367820 */ /* 0x000fe20000400000 */
[----:B------:R-:W-:-:S04]  /*5220*/  F2FP.F16.F32.PACK_AB R12, R20, R21 ;  /* 0x00000015140c723e */ /* 0x000fc800000000ff */
[----:B------:R-:W2:Y:S01]  /*5230*/  MUFU.EX2 R61, R61 ;  /* 0x0000003d003d7308 */ /* 0x000ea20000000800 */
[----:B------:R-:W-:Y:S01]  /*5240*/  FADD R52, R52, -R37 ;  /* 0x8000002534347221 */ /* 0x000fe20000000000 */
[----:B0-----:R-:W-:Y:S01]  /*5250*/  FADD R21, R62, R19 ;  /* 0x000000133e157221 */ /* 0x001fe20000000000 */
[----:B------:R-:W-:-:S05]  /*5260*/  F2FP.F16.F32.PACK_AB R14, R25, R24 ;  /* 0x00000018190e723e */ /* 0x000fca00000000ff */
[----:B------:R-:W0:Y:S01]  /*5270*/  MUFU.EX2 R60, R57 ;  /* 0x00000039003c7308 */ /* 0x000e220000000800 */
[----:B------:R-:W-:Y:S01]  /*5280*/  FMUL R52, R52, 1.4426950216293334961 ;  /* 0x3fb8aa3b34347820 */ /* 0x000fe20000400000 */
[----:B----4-:R-:W-:Y:S01]  /*5290*/  FADD R24, R66, R21 ;  /* 0x0000001542187221 */ /* 0x010fe20000000000 */
[----:B------:R-:W-:-:S05]  /*52a0*/  F2FP.F16.F32.PACK_AB R19, R34, R35 ;  /* 0x000000232213723e */ /* 0x000fca00000000ff */
[----:B------:R-:W3:Y:S01]  /*52b0*/  MUFU.EX2 R54, R54 ;  /* 0x0000003600367308 */ /* 0x000ee20000000800 */
[----:B------:R-:W-:Y:S01]  /*52c0*/  F2FP.F16.F32.PACK_AB R15, R26, R27 ;  /* 0x0000001b1a0f723e */ /* 0x000fe200000000ff */
[----:B-1----:R-:W-:Y:S01]  /*52d0*/  FADD R26, R63, R24 ;  /* 0x000000183f1a7221 */ /* 0x002fe20000000000 */
[----:B------:R-:W-:-:S05]  /*52e0*/  F2FP.F16.F32.PACK_AB R16, R28, R29 ;  /* 0x0000001d1c10723e */ /* 0x000fca00000000ff */
[----:B------:R-:W1:Y:S01]  /*52f0*/  MUFU.EX2 R35, R52 ;  /* 0x0000003400237308 */ /* 0x000e620000000800 */
[----:B--2---:R-:W-:Y:S01]  /*5300*/  FADD R29, R61, R26 ;  /* 0x0000001a3d1d7221 */ /* 0x004fe20000000000 */
[----:B------:R-:W-:-:S03]  /*5310*/  F2FP.F16.F32.PACK_AB R17, R31, R30 ;  /* 0x0000001e1f11723e */ /* 0x000fc600000000ff */
[----:B0-----:R-:W-:Y:S01]  /*5320*/  FADD R31, R60, R29 ;  /* 0x0000001d3c1f7221 */ /* 0x001fe20000000000 */
[----:B------:R-:W-:-:S03]  /*5330*/  UIADD3 UR13, UPT, UPT, UR8, 0xc0, URZ ;  /* 0x000000c0080d7890 */ /* 0x000fc6000fffe0ff */
[----:B---3--:R-:W-:Y:S01]  /*5340*/  FADD R34, R54, R31 ;  /* 0x0000001f36227221 */ /* 0x008fe20000000000 */
[----:B------:R-:W-:Y:S01]  /*5350*/  F2FP.F16.F32.PACK_AB R21, R204, R39 ;  /* 0x00000027cc15723e */ /* 0x000fe200000000ff */
[----:B------:R-:W-:Y:S01]  /*5360*/  UIADD3 UR14, UPT, UPT, UR14, UR13, URZ ;  /* 0x0000000d0e0e7290 */ /* 0x000fe2000fffe0ff */
[----:B------:R-:W-:Y:S01]  /*5370*/  F2FP.F16.F32.PACK_AB R13, R22, R23 ;  /* 0x00000017160d723e */ /* 0x000fe200000000ff */
[----:B-1----:R-:W-:Y:S01]  /*5380*/  FADD R39, R35, R34 ;  /* 0x0000002223277221 */ /* 0x002fe20000000000 */
[----:B------:R-:W-:Y:S01]  /*5390*/  F2FP.F16.F32.PACK_AB R22, R233, R40 ;  /* 0x00000028e916723e */ /* 0x000fe200000000ff */
[----:B------:R0:W-:Y:S01]  /*53a0*/  STS.U16 [R200+UR7+0x4300], R219 ;  /* 0x004300dbc8007988 */ /* 0x0001e20008000407 */
[----:B------:R-:W-:Y:S01]  /*53b0*/  ULEA UR14, UR20, UR14, 0x12 ;  /* 0x0000000e140e7291 */ /* 0x000fe2000f8e90ff */
[----:B------:R-:W-:Y:S02]  /*53c0*/  F2FP.F16.F32.PACK_AB R18, R32, R33 ;  /* 0x000000212012723e */ /* 0x000fe400000000ff */
[----:B------:R0:W-:Y:S01]  /*53d0*/  STS.U16 [R200+UR7+0x4b00], R211 ;  /* 0x004b00d3c8007988 */ /* 0x0001e20008000407 */
[----:B------:R-:W-:-:S03]  /*53e0*/  F2FP.F16.F32.PACK_AB R20, R231, R202 ;  /* 0x000000cae714723e */ /* 0x000fc600000000ff */
        /* <DEDUP_REMOVED lines=8> */
[----:B------:R0:W1:Y:S01]  /*5470*/  SHFL.BFLY PT, R40, R39, 0x10, 0x1f ;  /* 0x0e001f0027287f89 */ /* 0x00006200000e0000 */
[----:B------:R-:W-:Y:S02]  /*5480*/  F2FP.F16.F32.PACK_AB R27, R49, R48 ;  /* 0x00000030311b723e */ /* 0x000fe400000000ff */
[----:B------:R-:W-:Y:S02]  /*5490*/  F2FP.F16.F32.PACK_AB R28, R51, R50 ;  /* 0x00000032331c723e */ /* 0x000fe400000000ff */
[----:B------:R-:W-:Y:S02]  /*54a0*/  F2FP.F16.F32.PACK_AB R29, R64, R53 ;  /* 0x00000035401d723e */ /* 0x000fe400000000ff */
[----:B------:R-:W-:Y:S02]  /*54b0*/  F2FP.F16.F32.PACK_AB R30, R56, R55 ;  /* 0x00000037381e723e */ /* 0x000fe400000000ff */
[----:B------:R-:W-:Y:S02]  /*54c0*/  F2FP.F16.F32.PACK_AB R31, R59, R58 ;  /* 0x0000003a3b1f723e */ /* 0x000fe400000000ff */
[----:B------:R-:W-:-:S02]  /*54d0*/  F2FP.F16.F32.PACK_AB R32, R62, R65 ;  /* 0x000000413e20723e */ /* 0x000fc400000000ff */
[----:B------:R-:W-:Y:S02]  /*54e0*/  F2FP.F16.F32.PACK_AB R33, R63, R66 ;  /* 0x000000423f21723e */ /* 0x000fe400000000ff */
[----:B------:R-:W-:Y:S02]  /*54f0*/  F2FP.F16.F32.PACK_AB R34, R60, R61 ;  /* 0x0000003d3c22723e */ /* 0x000fe400000000ff */
[----:B------:R-:W-:Y:S01]  /*5500*/  F2FP.F16.F32.PACK_AB R35, R35, R54 ;  /* 0x000000362323723e */ /* 0x000fe200000000ff */
[----:B0-----:R-:W-:Y:S06]  /*5510*/  @!P0 BRA `(.L_x_9) ;  /* 0x0000000000088947 */ /* 0x001fec0003800000 */
[----:B------:R0:W-:Y:S01]  /*5520*/  STTM.16dp32bit_t0_t15.x32 tmem[UR14], R4 ;  /* 0x00000004000079ed */ /* 0x0001e20008a8000e */
[----:B------:R0:W-:Y:S02]  /*5530*/  STTM.16dp32bit_t16_t31.x32 tmem[UR14+0x20], R4 ;  /* 0x00002004000079ed */ /* 0x0001e40008aa000e */
.L_x_9:
[----:B------:R-:W2:Y:S02]  /*5540*/  FENCE.VIEW.ASYNC.T ;  /* 0x00000000000073c6 */ /* 0x000ea40000000200 */
[----:B--2---:R-:W-:Y:S06]  /*5550*/  BAR.SYNC.DEFER_BLOCKING 0x0 ;  /* 0x0000000000007b1d */ /* 0x004fec0000010000 */
[----:B0-----:R-:W0:Y:S01]  /*5560*/  LDTM.x32 R4, tmem[UR9] ;  /* 0x00000009000479ee */ /* 0x001e2200082c0000 */
[----:B------:R-:W-:Y:S01]  /*5570*/  NOP ;  /* 0x0000000000007918 */ /* 0x000fe20000000000 */
[----:B------:R-:W-:Y:S05]  /*5580*/  @!P0 BRA `(.L_x_10) ;  /* 0x0000000000848947 */ /* 0x000fea0003800000 */
[C---:B0-----:R-:W-:Y:S01]  /*5590*/  FMUL R4, R38.reuse, R4 ;  /* 0x0000000426047220 */ /* 0x041fe20000400000 */
[C---:B------:R-:W-:Y:S01]  /*55a0*/  FMUL R5, R38.reuse, R5 ;  /* 0x0000000526057220 */ /* 0x040fe20000400000 */
        /* <DEDUP_REMOVED lines=29> */
[----:B------:R-:W-:-:S04]  /*5780*/  FMUL R35, R38, R35 ;  /* 0x0000002326237220 */ /* 0x000fc80000400000 */
[----:B------:R2:W-:Y:S03]  /*5790*/  STTM.x32 tmem[UR9], R4 ;  /* 0x00000004000079ed */ /* 0x0005e600082c0009 */
.L_x_10:
[----:B0-----:R-:W0:Y:S02]  /*57a0*/  FENCE.VIEW.ASYNC.T ;  /* 0x00000000000073c6 */ /* 0x001e240000000200 */
[----:B0-----:R-:W-:Y:S01]  /*57b0*/  BAR.SYNC.DEFER_BLOCKING 0x0 ;  /* 0x0000000000007b1d */ /* 0x001fe20000010000 */
[----:B-1----:R-:W-:Y:S01]  /*57c0*/  FADD R39, R39, R40 ;  /* 0x0000002827277221 */ /* 0x002fe20000000000 */
[----:B------:R-:W-:-:S03]  /*57d0*/  UISETP.GE.AND UP0, UPT, UR6, 0x1, UPT ;  /* 0x000000010600788c */ /* 0x000fc6000bf06270 */
[----:B------:R-:W-:Y:S01]  /*57e0*/  FADD R39, R36, R39 ;  /* 0x0000002724277221 */ /* 0x000fe20000000000 */
[----:B------:R0:W-:Y:S06]  /*57f0*/  MEMBAR.ALL.CTA ;  /* 0x0000000000007992 */ /* 0x0001ec0000008000 */
[----:B0-----:R-:W0:Y:S02]  /*5800*/  FENCE.VIEW.ASYNC.S ;  /* 0x00000000000073c6 */ /* 0x001e240000000000 */
[----:B0-----:R-:W-:Y:S06]  /*5810*/  BAR.SYNC.DEFER_BLOCKING 0x0 ;  /* 0x0000000000007b1d */ /* 0x001fec0000010000 */
[----:B------:R-:W-:Y:S05]  /*5820*/  @!P1 BRA `(.L_x_11) ;  /* 0x0000000000cc9947 */ /* 0x000fea0003800000 */
[----:B------:R-:W-:Y:S01]  /*5830*/  UIADD3 UR5, UPT, UPT, UR7, 0x4000, URZ ;  /* 0x0000400007057890 */ /* 0x000fe2000fffe0ff */
[----:B------:R-:W-:Y:S01]  /*5840*/  UMOV UR4, URZ ;  /* 0x000000ff00047c82 */ /* 0x000fe20008000000 */
[----:B------:R-:W-:Y:S02]  /*5850*/  UIADD3 UR20, UPT, UPT, UR8, 0xc8, URZ ;  /* 0x000000c808147890 */ /* 0x000fe4000fffe0ff */
[----:B------:R-:W-:Y:S02]  /*5860*/  USHF.R.U32.HI UR5, URZ, 0x4, UR5 ;  /* 0x00000004ff057899 */ /* 0x000fe40008011605 */
[----:B------:R-:W-:Y:S02]  /*5870*/  UIADD3 UR50, UPT, UPT, UR8, 0xd0, URZ ;  /* 0x000000d008327890 */ /* 0x000fe4000fffe0ff */
[----:B------:R-:W-:Y:S02]  /*5880*/  USGXT.U32 UR18, UR5, 0xe ;  /* 0x0000000e0512789a */ /* 0x000fe40008000000 */
[----:B------:R-:W-:-:S02]  /*5890*/  UIADD3 UR51, UPT, UPT, UR8, 0xd8, URZ ;  /* 0x000000d808337890 */ /* 0x000fc4000fffe0ff */
[----:B------:R-:W-:Y:S02]  /*58a0*/  UIADD3 UR36, UP3, UPT, UR18, 0x2, URZ ;  /* 0x0000000212247890 */ /* 0x000fe4000ff7e0ff */
[----:B------:R-:W-:Y:S02]  /*58b0*/  UIADD3 UR52, UPT, UPT, UR8, 0xe0, URZ ;  /* 0x000000e008347890 */ /* 0x000fe4000fffe0ff */
[----:B------:R-:W-:Y:S02]  /*58c0*/  UIADD3.X UR37, UPT, UPT, UR4, 0x40004040, URZ, UP3, !UPT ;  /* 0x4000404004257890 */ /* 0x000fe40009ffe4ff */
[----:B------:R-:W-:Y:S02]  /*58d0*/  UIADD3 UR40, UP3, UPT, UR36, 0x2, URZ ;  /* 0x0000000224287890 */ /* 0x000fe4000ff7e0ff */
[----:B------:R-:W-:Y:S02]  /*58e0*/  UIADD3 UR42, UP4, UPT, UR36, 0x4, URZ ;  /* 0x00000004242a7890 */ /* 0x000fe4000ff9e0ff */
[----:B------:R-:W-:-:S02]  /*58f0*/  UIADD3.X UR41, UPT, UPT, UR37, URZ, URZ, UP3, !UPT ;  /* 0x000000ff25297290 */ /* 0x000fc40009ffe4ff */
[----:B------:R-:W-:Y:S01]  /*5900*/  UIADD3.X UR43, UPT, UPT, UR37, URZ, URZ, UP4, !UPT ;  /* 0x000000ff252b7290 */ /* 0x000fe2000a7fe4ff */
[----:B------:R-:W-:Y:S01]  /*5910*/  UMOV UR4, UR10 ;  /* 0x0000000a00047c82 */ /* 0x000fe20008000000 */
[----:B------:R-:W-:Y:S01]  /*5920*/  UMOV UR5, URZ ;  /* 0x000000ff00057c82 */ /* 0x000fe20008000000 */
[----:B------:R-:W-:Y:S02]  /*5930*/  UIADD3.64 UR44, UPT, UPT, UR36, 0x1fe, URZ ;  /* 0x000001fe242c7897 */ /* 0x000fe4000fffe0ff */
[----:B------:R-:W-:Y:S02]  /*5940*/  UIADD3 UR53, UPT, UPT, UR8, 0xe8, URZ ;  /* 0x000000e808357890 */ /* 0x000fe4000fffe0ff */
[----:B------:R-:W-:Y:S02]  /*5950*/  UIADD3.64 UR46, UPT, UPT, UR36, 0x200, URZ ;  /* 0x00000200242e7897 */ /* 0x000fe4000fffe0ff */
[----:B------:R-:W-:Y:S01]  /*5960*/  UIADD3 UR54, UPT, UPT, UR8, 0xf0, URZ ;  /* 0x000000f008367890 */ /* 0x000fe2000fffe0ff */
[----:B------:R-:W-:Y:S01]  /*5970*/  UMOV UR56, UR4 ;  /* 0x0000000400387c82 */ /* 0x000fe20008000000 */
[----:B------:R-:W-:Y:S01]  /*5980*/  UIADD3.64 UR48, UPT, UPT, UR36, 0x202, URZ ;  /* 0x0000020224307897 */ /* 0x000fe2000fffe0ff */
[----:B------:R-:W-:Y:S01]  /*5990*/  UMOV UR16, 0x0 ;  /* 0x0000000000107882 */ /* 0x000fe20000000000 */
[----:B------:R-:W-:Y:S01]  /*59a0*/  UMOV UR17, 0x8100010 ;  /* 0x0810001000117882 */ /* 0x000fe20000000000 */
[----:B------:R-:W-:Y:S01]  /*59b0*/  UIADD3 UR55, UPT, UPT, UR8, 0xf8, URZ ;  /* 0x000000f808377890 */ /* 0x000fe2000fffe0ff */
[----:B------:R-:W-:Y:S01]  /*59c0*/  UMOV UR19, 0x40004040 ;  /* 0x4000404000137882 */ /* 0x000fe20000000000 */
[----:B------:R-:W-:Y:S01]  /*59d0*/  UIADD3.64 UR4, UPT, UPT, UR36, 0x204, URZ ;  /* 0x0000020424047897 */ /* 0x000fe2000fffe0ff */
[----:B------:R0:W-:Y:S01]  /*59e0*/  UTCHMMA tmem[UR13], gdesc[UR18], tmem[UR8], tmem[UR16], idesc[UR17], UPT ;  /* 0x00ff10120d0079ea */ /* 0x0001e2000b800008 */
[----:B------:R-:W-:Y:S01]  /*59f0*/  UMOV UR24, 0x0 ;  /* 0x0000000000187882 */ /* 0x000fe20000000000 */
[----:B------:R-:W-:Y:S01]  /*5a00*/  UMOV UR25, 0x8100010 ;  /* 0x0810001000197882 */ /* 0x000fe20000000000 */
[----:B------:R-:W-:Y:S01]  /*5a10*/  UMOV UR26, 0x0 ;  /* 0x00000000001a7882 */ /* 0x000fe20000000000 */
[----:B------:R-:W-:Y:S01]  /*5a20*/  UMOV UR27, 0x8100010 ;  /* 0x08100010001b7882 */ /* 0x000fe20000000000 */
[----:B------:R-:W-:Y:S01]  /*5a30*/  UMOV UR28, 0x0 ;  /* 0x00000000001c7882 */ /* 0x000fe20000000000 */
[----:B------:R-:W-:Y:S01]  /*5a40*/  UMOV UR29, 0x8100010 ;  /* 0x08100010001d7882 */ /* 0x000fe20000000000 */
[----:B------:R0:W-:Y:S01]  /*5a50*/  UTCHMMA tmem[UR20], gdesc[UR36], tmem[UR8], tmem[UR24], idesc[UR25], UPT ;  /* 0x00ff1824140079ea */ /* 0x0001e2000b800008 */
        /* <DEDUP_REMOVED lines=12> */
[----:B------:R0:W-:Y:S01]  /*5b20*/  UTCHMMA tmem[UR54], gdesc[UR48], tmem[UR8], tmem[UR34], idesc[UR35], UPT ;  /* 0x00ff2230360079ea */ /* 0x0001e2000b800008 */
[----:B------:R0:W-:Y:S01]  /*5b30*/  UTCHMMA tmem[UR55], gdesc[UR4], tmem[UR8], tmem[UR38], idesc[UR39], UPT ;  /* 0x00ff2604370079ea */ /* 0x0001e2000b800008 */
[----:B------:R0:W-:Y:S01]  /*5b40*/  UTCBAR [UR56], URZ ;  /* 0x000000ff380073e9 */ /* 0x0001e200080000ff */
[----:B------:R-:W-:Y:S01]  /*5b50*/  NOP ;  /* 0x0000000000007918 */ /* 0x000fe20000000000 */
.L_x_11:
[----:B------:R-:W-:Y:S01]  /*5b60*/  FSEL R36, R37, -INF , P0 ;  /* 0xff80000025247808 */ /* 0x000fe20000000000 */
[----:B------:R-:W-:Y:S01]  /*5b70*/  UMOV UR66, URZ ;  /* 0x000000ff00427c82 */ /* 0x000fe20008000000 */
[----:B------:R-:W-:Y:S01]  /*5b80*/  FSEL R69, R39, 1, P0 ;  /* 0x3f80000027457808 */ /* 0x000fe20000000000 */
[----:B------:R-:W-:Y:S06]  /*5b90*/  BRA.U !UP0, `(.L_x_12) ;  /* 0x0000005108447547 */ /* 0x000fec000b800000 */
[----:B0-----:R-:W0:Y:S01]  /*5ba0*/  LDCU UR19, c[0x0][0x3d4] ;  /* 0x00007a80ff1377ac */ /* 0x001e220008000800 */
[----:B------:R-:W-:Y:S01]  /*5bb0*/  IMAD.MOV.U32 R199, RZ, RZ, R36 ;  /* 0x000000ffffc77224 */ /* 0x000fe200078e0024 */
[----:B------:R-:W1:Y:S01]  /*5bc0*/  LDCU UR20, c[0x0][0x3c4] ;  /* 0x00007880ff1477ac */ /* 0x000e620008000800 */
[----:B------:R-:W-:Y:S02]  /*5bd0*/  USHF.R.U32.HI UR17, URZ, 0x4, UR15 ;  /* 0x00000004ff117899 */ /* 0x000fe4000801160f */
[----:B------:R-:W-:Y:S02]  /*5be0*/  UIADD3 UR18, UPT, UPT, UR7, 0xc000, URZ ;  /* 0x0000c00007127890 */ /* 0x000fe4000fffe0ff */
[----:B------:R-:W-:Y:S02]  /*5bf0*/  USHF.R.U32.HI UR24, URZ, 0x4, UR7 ;  /* 0x00000004ff187899 */ /* 0x000fe40008011607 */
[----:B------:R-:W-:Y:S02]  /*5c00*/  UISETP.NE.U32.AND UP3, UPT, UR21, URZ, UPT ;  /* 0x000000ff1500728c */ /* 0x000fe4000bf65070 */
[----:B------:R-:W-:-:S02]  /*5c10*/  USGXT.U32 UR17, UR17, 0xe ;  /* 0x0000000e1111789a */ /* 0x000fc40008000000 */
[----:B------:R-:W-:Y:S02]  /*5c20*/  USHF.R.U32.HI UR21, URZ, 0x4, UR18 ;  /* 0x00000004ff157899 */ /* 0x000fe40008011612 */
[----:B------:R-:W-:Y:S02]  /*5c30*/  USGXT.U32 UR24, UR24, 0xe ;  /* 0x0000000e1818789a */ /* 0x000fe40008000000 */
[----:B------:R-:W-:Y:S02]  /*5c40*/  UIADD3 UR26, UP0, UPT, UR17, 0x2, URZ ;  /* 0x00000002111a7890 */ /* 0x000fe4000ff1e0ff */
[----:B0-----:R-:W-:Y:S02]  /*5c50*/  USHF.L.U32 UR18, UR19, 0x7, URZ ;  /* 0x0000000713127899 */ /* 0x001fe400080006ff */
[----:B------:R-:W-:Y:S01]  /*5c60*/  USGXT.U32 UR21, UR21, 0xe ;  /* 0x0000000e1515789a */ /* 0x000fe20008000000 */
[----:B------:R-:W-:Y:S01]  /*5c70*/  UMOV UR4, URZ ;  /* 0x000000ff00047c82 */ /* 0x000fe20008000000 */
[----:B-1----:R-:W-:-:S02]  /*5c80*/  USHF.L.U32 UR19, UR20, 0x7, URZ ;  /* 0x0000000714137899 */ /* 0x002fc400080006ff */
[----:B------:R-:W-:Y:S02]  /*5c90*/  ULOP3.LUT UR20, UR24, 0x2000000, URZ, 0xfc, !UPT ;  /* 0x0200000018147892 */ /* 0x000fe4000f8efcff */
[----:B------:R-:W-:Y:S02]  /*5ca0*/  UIADD3 UR24, UP4, UPT, UR24, 0x2000080, URZ ;  /* 0x0200008018187890 */ /* 0x000fe4000ff9e0ff */
[----:B------:R-:W-:Y:S02]  /*5cb0*/  UIADD3.X UR27, UPT, UPT, UR4, 0x40004040, URZ, UP0, !UPT ;  /* 0x40004040041b7890 */ /* 0x000fe400087fe4ff */
[----:B------:R-:W-:Y:S01]  /*5cc0*/  UIADD3 UR30, UP0, UPT, UR21, 0x2, URZ ;  /* 0x00000002151e7890 */ /* 0x000fe2000ff1e0ff */
[----:B------:R-:W-:Y:S01]  /*5cd0*/  UMOV UR25, URZ ;  /* 0x000000ff00197c82 */ /* 0x000fe20008000000 */
[----:B------:R-:W-:Y:S01]  /*5ce0*/  UMOV UR5, URZ ;  /* 0x000000ff00057c82 */ /* 0x000fe20008000000 */
[----:B------:R-:W-:Y:S02]  /*5cf0*/  UIADD3.X UR25, UPT, UPT, UR25, 0x40004040, URZ, UP4, !UPT ;  /* 0x4000404019197890 */ /* 0x000fe4000a7fe4ff */
[----:B------:R-:W-:-:S02]  /*5d00*/  UIADD3 UR28, UP4, UPT, UR24, 0x80, URZ ;  /* 0x00000080181c7890 */ /* 0x000fc4000ff9e0ff */
[----:B------:R-:W-:Y:S02]  /*5d10*/  UIADD3 UR32, UP5, UPT, UR24, 0x100, URZ ;  /* 0x0000010018207890 */ /* 0x000fe4000ffbe0ff */
[----:B------:R-:W-:Y:S01]  /*5d20*/  UIADD3.X UR31, UPT, UPT, UR5, 0x40004040, URZ, UP0, !UPT ;  /* 0x40004040051f7890 */ /* 0x000fe200087fe4ff */
[----:B------:R-:W-:Y:S01]  /*5d30*/  UMOV UR15, 0x1 ;  /* 0x00000001000f7882 */ /* 0x000fe20000000000 */
[----:B------:R-:W0:Y:S01]  /*5d40*/  LDCU UR16, c[0x0][0x3a8] ;  /* 0x00007500ff1077ac */ /* 0x000e220008000800 */
[----:B------:R-:W-:Y:S02]  /*5d50*/  UIADD3.X UR29, UPT, UPT, UR25, URZ, URZ, UP4, !UPT ;  /* 0x000000ff191d7290 */ /* 0x000fe4000a7fe4ff */
[----:B------:R-:W-:Y:S02]  /*5d60*/  UIADD3.X UR33, UPT, UPT, UR25, URZ, URZ, UP5, !UPT ;  /* 0x000000ff19217290 */ /* 0x000fe4000affe4ff */
[----:B------:R-:W-:Y:S02]  /*5d70*/  UIADD3.64 UR34, UPT, UPT, UR26, 0x2, URZ ;  /* 0x000000021a227897 */ /* 0x000fe4000fffe0ff */
[----:B------:R-:W-:-:S02]  /*5d80*/  UIADD3.64 UR36, UPT, UPT, UR26, 0x4, URZ ;  /* 0x000000041a247897 */ /* 0x000fc4000fffe0ff */
[----:B------:R-:W-:Y:S02]  /*5d90*/  UIADD3.64 UR38, UPT, UPT, UR30, 0x2, URZ ;  /* 0x000000021e267897 */ /* 0x000fe4000fffe0ff */
[----:B------:R-:W-:Y:S02]  /*5da0*/  UIADD3.64 UR40, UPT, UPT, UR30, 0x4, URZ ;  /* 0x000000041e287897 */ /* 0x000fe4000fffe0ff */
[----:B------:R-:W-:Y:S02]  /*5db0*/  UIADD3.64 UR42, UPT, UPT, UR30, 0x1fe, URZ ;  /* 0x000001fe1e2a7897 */ /* 0x000fe4000fffe0ff */
[----:B------:R-:W-:Y:S02]  /*5dc0*/  UIADD3.64 UR44, UPT, UPT, UR30, 0x200, URZ ;  /* 0x000002001e2c7897 */ /* 0x000fe4000fffe0ff */
[----:B------:R-:W-:Y:S02]  /*5dd0*/  UIADD3.64 UR46, UPT, UPT, UR30, 0x202, URZ ;  /* 0x000002021e2e7897 */ /* 0x000fe4000fffe0ff */
[----:B------:R-:W-:Y:S01]  /*5de0*/  UIADD3.64 UR48, UPT, UPT, UR30, 0x204, URZ ;  /* 0x000002041e307897 */ /* 0x000fe2000fffe0ff */
[----:B------:R-:W-:Y:S01]  /*5df0*/  UMOV UR66, URZ ;  /* 0x000000ff00427c82 */ /* 0x000fe20008000000 */
[----:B------:R-:W-:Y:S01]  /*5e00*/  UMOV UR67, URZ ;  /* 0x000000ff00437c82 */ /* 0x000fe20008000000 */
[----:B------:R-:W-:Y:S01]  /*5e10*/  UMOV UR68, URZ ;  /* 0x000000ff00447c82 */ /* 0x000fe20008000000 */
[----:B------:R-:W-:Y:S01]  /*5e20*/  UMOV UR64, URZ ;  /* 0x000000ff00407c82 */ /* 0x000fe20008000000 */
[----:B------:R-:W-:Y:S01]  /*5e30*/  UMOV UR62, UR19 ;  /* 0x00000013003e7c82 */ /* 0x000fe20008000000 */
[----:B0-----:R-:W-:-:S06]  /*5e40*/  UMOV UR63, UR18 ;  /* 0x00000012003f7c82 */ /* 0x001fcc0008000000 */
.L_x_17:
[----:B--2---:R-:W-:Y:S02]  /*5e50*/  IMAD.U32 R11, RZ, RZ, UR62 ;  /* 0x0000003eff0b7e24 */ /* 0x004fe4000f8e00ff */
[----:B------:R-:W-:Y:S02]  /*5e60*/  IMAD.U32 R17, RZ, RZ, UR62 ;  /* 0x0000003eff117e24 */ /* 0x000fe4000f8e00ff */
[----:B------:R-:W-:-:S04]  /*5e70*/  IMAD.WIDE R10, R11, 0x2, R132 ;  /* 0x000000020b0a7825 */ /* 0x000fc800078e0284 */
[----:B------:R-:W-:Y:S01]  /*5e80*/  IMAD.U32 R19, RZ, RZ, UR62 ;  /* 0x0000003eff137e24 */ /* 0x000fe2000f8e00ff */
[----:B------:R0:W2:Y:S01]  /*5e90*/  LDG.E.U16 R4, desc[UR22][R10.64] ;  /* 0x000000160a047981 */ /* 0x0000a2000c1e1500 */
[----:B------:R-:W-:Y:S02]  /*5ea0*/  IMAD.U32 R15, RZ, RZ, UR62 ;  /* 0x0000003eff0f7e24 */ /* 0x000fe4000f8e00ff */
[----:B------:R-:W-:Y:S02]  /*5eb0*/  IMAD.U32 R13, RZ, RZ, UR62 ;  /* 0x0000003eff0d7e24 */ /* 0x000fe4000f8e00ff */
[----:B------:R-:W-:-:S04]  /*5ec0*/  IMAD.WIDE R16, R17, 0x2, R120 ;  /* 0x0000000211107825 */ /* 0x000fc800078e0278 */
[----:B------:R-:W-:Y:S01]  /*5ed0*/  IMAD.U32 R21, RZ, RZ, UR62 ;  /* 0x0000003eff157e24 */ /* 0x000fe2000f8e00ff */
[----:B------:R1:W3:Y:S01]  /*5ee0*/  LDG.E.U16 R7, desc[UR22][R16.64] ;  /* 0x0000001610077981 */ /* 0x0002e2000c1e1500 */
[----:B------:R-:W-:Y:S02]  /*5ef0*/  IMAD.U32 R9, RZ, RZ, UR62 ;  /* 0x0000003eff097e24 */ /* 0x000fe4000f8e00ff */
[----:B------:R-:W-:-:S04]  /*5f00*/  IMAD.WIDE R18, R19, 0x2, R116 ;  /* 0x0000000213127825 */ /* 0x000fc800078e0274 */
[----:B------:R-:W-:Y:S01]  /*5f10*/  IMAD.U32 R23, RZ, RZ, UR62 ;  /* 0x0000003eff177e24 */ /* 0x000fe2000f8e00ff */
[----:B------:R4:W5:Y:S01]  /*5f20*/  LDG.E.U16 R8, desc[UR22][R18.64] ;  /* 0x0000001612087981 */ /* 0x000962000c1e1500 */
[----:B------:R-:W-:-:S04]  /*5f30*/  IMAD.WIDE R14, R15, 0x2, R124 ;  /* 0x000000020f0e7825 */ /* 0x000fc800078e027c */
[----:B------:R-:W-:Y:S01]  /*5f40*/  IMAD.WIDE R12, R13, 0x2, R128 ;  /* 0x000000020d0c7825 */ /* 0x000fe200078e0280 */
[----:B------:R1:W5:Y:S03]  /*5f50*/  LDG.E.U16 R6, desc[UR22][R14.64] ;  /* 0x000000160e067981 */ /* 0x000366000c1e1500 */
[----:B------:R-:W-:Y:S01]  /*5f60*/  IMAD.WIDE R20, R21, 0x2, R112 ;  /* 0x0000000215147825 */ /* 0x000fe200078e0270 */
[----:B------:R4:W5:Y:S03]  /*5f70*/  LDG.E.U16 R5, desc[UR22][R12.64] ;  /* 0x000000160c057981 */ /* 0x000966000c1e1500 */
[----:B0-----:R-:W-:Y:S02]  /*5f80*/  IMAD.WIDE R10, R9, 0x2, R108 ;  /* 0x00000002090a7825 */ /* 0x001fe400078e026c */
[----:B------:R0:W5:Y:S02]  /*5f90*/  LDG.E.U16 R9, desc[UR22][R20.64] ;  /* 0x0000001614097981 */ /* 0x000164000c1e1500 */
[----:B------:R-:W-:-:S02]  /*5fa0*/  IMAD.U32 R25, RZ, RZ, UR62 ;  /* 0x0000003eff197e24 */ /* 0x000fc4000f8e00ff */
[----:B-1----:R-:W-:Y:S01]  /*5fb0*/  IMAD.WIDE R16, R23, 0x2, R96 ;  /* 0x0000000217107825 */ /* 0x002fe200078e0260 */
[----:B------:R1:W5:Y:S03]  /*5fc0*/  LDG.E.U16 R10, desc[UR22][R10.64] ;  /* 0x000000160a0a7981 */ /* 0x000366000c1e1500 */
[----:B----4-:R-:W-:Y:S01]  /*5fd0*/  IMAD.U32 R19, RZ, RZ, UR62 ;  /* 0x0000003eff137e24 */ /* 0x010fe2000f8e00ff */
[----:B------:R4:W5:Y:S01]  /*5fe0*/  LDG.E.U16 R36, desc[UR22][R16.64] ;  /* 0x0000001610247981 */ /* 0x000962000c1e1500 */
[----:B------:R-:W-:Y:S02]  /*5ff0*/  IMAD.U32 R27, RZ, RZ, UR62 ;  /* 0x0000003eff1b7e24 */ /* 0x000fe4000f8e00ff */
[----:B------:R-:W-:-:S04]  /*6000*/  IMAD.WIDE R14, R25, 0x2, R100 ;  /* 0x00000002190e7825 */ /* 0x000fc800078e0264 */
[C---:B------:R-:W-:Y:S01]  /*6010*/  IMAD.WIDE R12, R23.reuse, 0x2, R104 ;  /* 0x00000002170c7825 */ /* 0x040fe200078e0268 */
[----:B------:R1:W5:Y:S03]  /*6020*/  LDG.E.U16 R34, desc[UR22][R14.64] ;  /* 0x000000160e227981 */ /* 0x000366000c1e1500 */
[----:B0-----:R-:W-:Y:S01]  /*6030*/  IMAD.WIDE R20, R23, 0x2, R88 ;  /* 0x0000000217147825 */ /* 0x001fe200078e0258 */
[----:B------:R0:W5:Y:S03]  /*6040*/  LDG.E.U16 R32, desc[UR22][R12.64] ;  /* 0x000000160c207981 */ /* 0x000166000c1e1500 */
[----:B------:R-:W-:Y:S01]  /*6050*/  IMAD.WIDE R22, R25, 0x2, R84 ;  /* 0x0000000219167825 */ /* 0x000fe200078e0254 */
[----:B------:R-:W5:Y:S03]  /*6060*/  LDG.E.U16 R38, desc[UR22][R20.64] ;  /* 0x0000001614267981 */ /* 0x000f66000c1e1500 */
[----:B-1----:R-:W-:Y:S01]  /*6070*/  IMAD.U32 R11, RZ, RZ, UR62 ;  /* 0x0000003eff0b7e24 */ /* 0x002fe2000f8e00ff */
[----:B------:R-:W5:Y:S01]  /*6080*/  LDG.E.U16 R39, desc[UR22][R22.64] ;  /* 0x0000001616277981 */ /* 0x000f62000c1e1500 */
[----:B------:R-:W-:-:S04]  /*6090*/  IMAD.WIDE R18, R19, 0x2, R92 ;  /* 0x0000000213127825 */ /* 0x000fc800078e025c */
[----:B------:R-:W-:Y:S01]  /*60a0*/  IMAD.WIDE R24, R27, 0x2, R80 ;  /* 0x000000021b187825 */ /* 0x000fe200078e0250 */
[----:B------:R1:W5:Y:S03]  /*60b0*/  LDG.E.U16 R37, desc[UR22][R18.64] ;  /* 0x0000001612257981 */ /* 0x000366000c1e1500 */
[----:B----4-:R-:W-:Y:S01]  /*60c0*/  IMAD.U32 R17, RZ, RZ, UR62 ;  /* 0x0000003eff117e24 */ /* 0x010fe2000f8e00ff */
[----:B------:R4:W5:Y:S01]  /*60d0*/  LDG.E.U16 R40, desc[UR22][R24.64] ;  /* 0x0000001618287981 */ /* 0x000962000c1e1500 */
[----:B------:R-:W-:-:S04]  /*60e0*/  IMAD.WIDE R26, R11, 0x2, R76 ;  /* 0x000000020b1a7825 */ /* 0x000fc800078e024c */
[----:B------:R-:W-:Y:S01]  /*60f0*/  IMAD.U32 R15, RZ, RZ, UR62 ;  /* 0x0000003eff0f7e24 */ /* 0x000fe2000f8e00ff */
[----:B------:R-:W5:Y:S01]  /*6100*/  LDG.E.U16 R41, desc[UR22][R26.64] ;  /* 0x000000161a297981 */ /* 0x000f62000c1e1500 */
[----:B0-----:R-:W-:Y:S02]  /*6110*/  IMAD.U32 R13, RZ, RZ, UR62 ;  /* 0x0000003eff0d7e24 */ /* 0x001fe4000f8e00ff */
[----:B------:R-:W-:-:S04]  /*6120*/  IMAD.WIDE R16, R17, 0x2, R122 ;  /* 0x0000000211107825 */ /* 0x000fc800078e027a */
[----:B-1----:R-:W-:Y:S02]  /*6130*/  IMAD.U32 R19, RZ, RZ, UR62 ;  /* 0x0000003eff137e24 */ /* 0x002fe4000f8e00ff */
[----:B----4-:R-:W-:Y:S01]  /*6140*/  IMAD.U32 R25, RZ, RZ, UR62 ;  /* 0x0000003eff197e24 */ /* 0x010fe2000f8e00ff */
[----:B------:R0:W4:Y:S01]  /*6150*/  LDG.E.U16 R26, desc[UR22][R16.64] ;  /* 0x00000016101a7981 */ /* 0x000122000c1e1500 */
[----:B------:R-:W-:-:S04]  /*6160*/  IMAD.WIDE R14, R15, 0x2, R126 ;  /* 0x000000020f0e7825 */ /* 0x000fc800078e027e */
[----:B------:R-:W-:Y:S01]  /*6170*/  IMAD.U32 R29, RZ, RZ, UR62 ;  /* 0x0000003eff1d7e24 */ /* 0x000fe2000f8e00ff */
[----:B------:R1:W4:Y:S01]  /*6180*/  LDG.E.U16 R30, desc[UR22][R14.64] ;  /* 0x000000160e1e7981 */ /* 0x000322000c1e1500 */
[----:B------:R-:W-:-:S04]  /*6190*/  IMAD.WIDE R12, R13, 0x2, R130 ;  /* 0x000000020d0c7825 */ /* 0x000fc800078e0282 */
[----:B------:R-:W-:Y:S01]  /*61a0*/  IMAD.U32 R21, RZ, RZ, UR62 ;  /* 0x0000003eff157e24 */ /* 0x000fe2000f8e00ff */
[----:B------:R1:W4:Y:S01]  /*61b0*/  LDG.E.U16 R11, desc[UR22][R12.64] ;  /* 0x000000160c0b7981 */ /* 0x000322000c1e1500 */
[----:B------:R-:W-:Y:S02]  /*61c0*/  IMAD.U32 R31, RZ, RZ, UR62 ;  /* 0x0000003eff1f7e24 */ /* 0x000fe4000f8e00ff */
[----:B------:R-:W-:-:S04]  /*61d0*/  IMAD.WIDE R18, R19, 0x2, R118 ;  /* 0x0000000213127825 */ /* 0x000fc800078e0276 */
[----:B------:R-:W-:Y:S01]  /*61e0*/  IMAD.U32 R23, RZ, RZ, UR62 ;  /* 0x0000003eff177e24 */ /* 0x000fe2000f8e00ff */
[----:B------:R1:W4:Y:S01]  /*61f0*/  LDG.E.U16 R27, desc[UR22][R18.64] ;  /* 0x00000016121b7981 */ /* 0x000322000c1e1500 */
[----:B0-----:R-:W-:-:S04]  /*6200*/  IMAD.WIDE R16, R25, 0x2, R98 ;  /* 0x0000000219107825 */ /* 0x001fc800078e0262 */
[----:B------:R-:W-:Y:S01]  /*6210*/  IMAD.WIDE R28, R29, 0x2, R72 ;  /* 0x000000021d1c7825 */ /* 0x000fe200078e0248 */
[----:B------:R0:W4:Y:S03]  /*6220*/  LDG.E.U16 R35, desc[UR22][R16.64] ;  /* 0x0000001610237981 */ /* 0x000126000c1e1500 */
[----:B------:R-:W-:Y:S01]  /*6230*/  IMAD.WIDE R20, R21, 0x2, R114 ;  /* 0x0000000215147825 */ /* 0x000fe200078e0272 */
[----:B------:R-:W4:Y:S03]  /*6240*/  LDG.E.U16 R42, desc[UR22][R28.64] ;  /* 0x000000161c2a7981 */ /* 0x000f26000c1e1500 */
[----:B-1----:R-:W-:-:S04]  /*6250*/  IMAD.WIDE R14, R31, 0x2, R102 ;  /* 0x000000021f0e7825 */ /* 0x002fc800078e0266 */
[----:B------:R-:W-:Y:S01]  /*6260*/  IMAD.WIDE R22, R23, 0x2, R110 ;  /* 0x0000000217167825 */ /* 0x000fe200078e026e */
[----:B------:R-:W4:Y:S03]  /*6270*/  LDG.E.U16 R33, desc[UR22][R14.64] ;  /* 0x000000160e217981 */ /* 0x000f26000c1e1500 */
[----:B------:R-:W-:Y:S01]  /*6280*/  IMAD.WIDE R12, R25, 0x2, R106 ;  /* 0x00000002190c7825 */ /* 0x000fe200078e026a */
[----:B------:R1:W4:Y:S03]  /*6290*/  LDG.E.U16 R28, desc[UR22][R20.64] ;  /* 0x00000016141c7981 */ /* 0x000326000c1e1500 */
[----:B------:R-:W-:Y:S01]  /*62a0*/  IMAD.U32 R19, RZ, RZ, UR62 ;  /* 0x0000003eff137e24 */ /* 0x000fe2000f8e00ff */
[----:B------:R1:W4:Y:S01]  /*62b0*/  LDG.E.U16 R29, desc[UR22][R22.64] ;  /* 0x00000016161d7981 */ /* 0x000322000c1e1500 */
[----:B------:R-:W-:-:S02]  /*62c0*/  IMAD.U32 R43, RZ, RZ, UR62 ;  /* 0x0000003eff2b7e24 */ /* 0x000fc4000f8e00ff */
[----:B------:R-:W-:Y:S01]  /*62d0*/  IMAD.U32 R45, RZ, RZ, UR62 ;  /* 0x0000003eff2d7e24 */ /* 0x000fe2000f8e00ff */
[----:B------:R1:W4:Y:S01]  /*62e0*/  LDG.E.U16 R31, desc[UR22][R12.64] ;  /* 0x000000160c1f7981 */ /* 0x000322000c1e1500 */
[----:B0-----:R-:W-:Y:S02]  /*62f0*/  IMAD.U32 R17, RZ, RZ, UR62 ;  /* 0x0000003eff117e24 */ /* 0x001fe4000f8e00ff */
[----:B-1----:R-:W-:-:S04]  /*6300*/  IMAD.WIDE R20, R25, 0x2, R90 ;  /* 0x0000000219147825 */ /* 0x002fc800078e025a */
[----:B------:R-:W-:Y:S02]  /*6310*/  IMAD.WIDE R14, R25, 0x2, R78 ;  /* 0x00000002190e7825 */ /* 0x000fe400078e024e */
[----:B------:R-:W4:Y:S02]  /*6320*/  LDG.E.U16 R20, desc[UR22][R20.64] ;  /* 0x0000001614147981 */ /* 0x000f24000c1e1500 */
[----:B------:R-:W-:Y:S02]  /*6330*/  IMAD.WIDE R18, R19, 0x2, R94 ;  /* 0x0000000213127825 */ /* 0x000fe400078e025e */
[----:B------:R-:W4:Y:S02]  /*6340*/  LDG.E.U16 R14, desc[UR22][R14.64] ;  /* 0x000000160e0e7981 */ /* 0x000f24000c1e1500 */
[----:B------:R-:W-:Y:S02]  /*6350*/  IMAD.WIDE R22, R43, 0x2, R86 ;  /* 0x000000022b167825 */ /* 0x000fe400078e0256 */
[----:B------:R0:W4:Y:S02]  /*6360*/  LDG.E.U16 R18, desc[UR22][R18.64] ;  /* 0x0000001612127981 */ /* 0x000124000c1e1500 */
[----:B------:R-:W-:-:S02]  /*6370*/  IMAD.WIDE R12, R45, 0x2, R82 ;  /* 0x000000022d0c7825 */ /* 0x000fc400078e0252 */
[----:B------:R1:W4:Y:S02]  /*6380*/  LDG.E.U16 R22, desc[UR22][R22.64] ;  /* 0x0000001616167981 */ /* 0x000324000c1e1500 */
[----:B------:R-:W-:Y:S02]  /*6390*/  IMAD.WIDE R16, R17, 0x2, R74 ;  /* 0x0000000211107825 */ /* 0x000fe400078e024a */
[----:B------:R1:W4:Y:S02]  /*63a0*/  LDG.E.U16 R12, desc[UR22][R12.64] ;  /* 0x000000160c0c7981 */ /* 0x000324000c1e1500 */
[----:B------:R-:W-:Y:S02]  /*63b0*/  IMAD.WIDE R24, R25, 0x2, R70 ;  /* 0x0000000219187825 */ /* 0x000fe400078e0246 */
[----:B------:R-:W4:Y:S04]  /*63c0*/  LDG.E.U16 R16, desc[UR22][R16.64] ;  /* 0x0000001610107981 */ /* 0x000f28000c1e1500 */
[----:B------:R-:W4:Y:S01]  /*63d0*/  LDG.E.U16 R24, desc[UR22][R24.64] ;  /* 0x0000001618187981 */ /* 0x000f22000c1e1500 */
[C---:B0-----:R-:W-:Y:S01]  /*63e0*/  LOP3.LUT R19, R0.reuse, 0xff, RZ, 0xc0, !PT ;  /* 0x000000ff00137812 */ /* 0x041fe200078ec0ff */
[C---:B------:R-:W-:Y:S01]  /*63f0*/  IMAD.SHL.U32 R21, R0.reuse, 0x4, RZ ;  /* 0x0000000400157824 */ /* 0x040fe200078e00ff */
[----:B-1----:R-:W-:-:S02]  /*6400*/  LOP3.LUT R23, R0, 0xc0, RZ, 0xc0, !PT ;  /* 0x000000c000177812 */ /* 0x002fc400078ec0ff */
[C---:B------:R-:W-:Y:S01]  /*6410*/  LOP3.LUT P6, RZ, R0.reuse, 0xff, RZ, 0xc0, !PT ;  /* 0x000000ff00ff7812 */ /* 0x040fe200078cc0ff */
[----:B------:R-:W-:Y:S01]  /*6420*/  IMAD.SHL.U32 R19, R19, 0x2, RZ ;  /* 0x0000000213137824 */ /* 0x000fe200078e00ff */
[----:B------:R-:W-:Y:S02]  /*6430*/  LOP3.LUT R21, R21, 0x40, RZ, 0xc0, !PT ;  /* 0x0000004015157812 */ /* 0x000fe400078ec0ff */
[----:B------:R-:W-:Y:S02]  /*6440*/  SHF.R.U32.HI R44, RZ, 0x2, R23 ;  /* 0x00000002ff2c7819 */ /* 0x000fe40000011617 */
[C---:B------:R-:W-:Y:S02]  /*6450*/  LOP3.LUT R13, R0.reuse, 0x80, RZ, 0xc0, !PT ;  /* 0x00000080000d7812 */ /* 0x040fe400078ec0ff */
[----:B------:R-:W-:Y:S01]  /*6460*/  LOP3.LUT R46, R0, 0x6f, RZ, 0xc0, !PT ;  /* 0x0000006f002e7812 */ /* 0x000fe200078ec0ff */
[----:B------:R-:W-:Y:S01]  /*6470*/  UMOV UR4, 0x1 ;  /* 0x0000000100047882 */ /* 0x000fe20000000000 */
[----:B------:R-:W-:-:S02]  /*6480*/  IADD3 R221, P0, PT, R21, UR67, RZ ;  /* 0x0000004315dd7c10 */ /* 0x000fc4000ff1e0ff */
[----:B------:R-:W-:Y:S02]  /*6490*/  LOP3.LUT R19, R19, R44, RZ, 0x3c, !PT ;  /* 0x0000002c13137212 */ /* 0x000fe400078e3cff */
[----:B------:R-:W-:Y:S01]  /*64a0*/  LEA.HI R13, R13, R46, RZ, 0x1d ;  /* 0x0000002e0d0d7211 */ /* 0x000fe200078fe8ff */
[----:B------:R-:W-:-:S04]  /*64b0*/  @!UP2 UIADD3 UR4, UPT, UPT, -UR4, 0x100000, URZ ;  /* 0x001000000404a890 */ /* 0x000fc8000fffe1ff */
[----:B------:R-:W-:Y:S02]  /*64c0*/  @!UP2 USHF.L.U32 UR5, UR4, 0xb, URZ ;  /* 0x0000000b0405a899 */ /* 0x000fe400080006ff */
[----:B------:R-:W-:Y:S01]  /*64d0*/  @!UP2 USHF.L.U32 UR4, UR4, 0x1, URZ ;  /* 0x000000010404a899 */ /* 0x000fe200080006ff */
[----:B------:R-:W-:Y:S02]  /*64e0*/  IMAD.X R227, RZ, RZ, UR68, P0 ;  /* 0x00000044ffe37e24 */ /* 0x000fe400080e06ff */
[----:B------:R-:W-:Y:S01]  /*64f0*/  VIADD R225, R13, UR6 ;  /* 0x000000060de17c36 */ /* 0x000fe20008000000 */
[----:B------:R-:W-:Y:S01]  /*6500*/  LOP3.LUT R13, R19, 0x40, RZ, 0x3c, !PT ;  /* 0x00000040130d7812 */ /* 0x000fe200078e3cff */
[----:B------:R-:W-:Y:S01]  /*6510*/  VOTEU.ALL UP0, P6 ;  /* 0x0000000000ff7886 */ /* 0x000fe20003000000 */
[C---:B------:R-:W-:Y:S02]  /*6520*/  IADD3 R44, P2, PT, R221.reuse, 0x82, RZ ;  /* 0x00000082dd2c7810 */ /* 0x040fe40007f5e0ff */
[----:B------:R-:W-:-:S02]  /*6530*/  IADD3 R46, P1, PT, R221, 0x83, RZ ;  /* 0x00000083dd2e7810 */ /* 0x000fc40007f3e0ff */
[-C--:B------:R-:W-:Y:S02]  /*6540*/  ISETP.GT.U32.AND P5, PT, R44, R225.reuse, PT ;  /* 0x000000e12c00720c */ /* 0x080fe40003fa4070 */
[----:B------:R-:W-:Y:S01]  /*6550*/  ISETP.GT.U32.AND P4, PT, R46, R225, PT ;  /* 0x000000e12e00720c */ /* 0x000fe20003f84070 */
[----:B--2---:R0:W-:Y:S02]  /*6560*/  STS.U16 [R19+UR7+0x8000], R4 ;  /* 0x0080000413007988 */ /* 0x0041e40008000407 */
[C---:B0-----:R-:W-:Y:S02]  /*6570*/  IADD3 R4, P0, PT, R221.reuse, 0x80, RZ ;  /* 0x00000080dd047810 */ /* 0x041fe40007f1e0ff */
[----:B---3--:R-:W-:Y:S04]  /*6580*/  STS.U16 [R19+UR7+0x8c00], R7 ;  /* 0x008c000713007988 */ /* 0x008fe80008000407 */
[----:B-----5:R0:W-:Y:S04]  /*6590*/  STS.U16 [R19+UR7+0x9000], R8 ;  /* 0x0090000813007988 */ /* 0x0201e80008000407 */
[----:B------:R-:W-:Y:S04]  /*65a0*/  STS.U16 [R19+UR7+0x8800], R6 ;  /* 0x0088000613007988 */ /* 0x000fe80008000407 */
[----:B------:R1:W-:Y:S01]  /*65b0*/  STS.U16 [R19+UR7+0x8400], R5 ;  /* 0x0084000513007988 */ /* 0x0003e20008000407 */
[----:B0-----:R-:W-:-:S03]  /*65c0*/  IADD3 R8, P3, PT, R221, 0x84, RZ ;  /* 0x00000084dd087810 */ /* 0x001fc60007f7e0ff */
[----:B------:R-:W-:Y:S04]  /*65d0*/  STS.U16 [R19+UR7+0x9400], R9 ;  /* 0x0094000913007988 */ /* 0x000fe80008000407 */
[----:B------:R0:W-:Y:S01]  /*65e0*/  STS.U16 [R19+UR7+0x9800], R10 ;  /* 0x0098000a13007988 */ /* 0x0001e20008000407 */
[----:B-1----:R-:W-:-:S03]  /*65f0*/  IMAD.X R5, RZ, RZ, R227, P0 ;  /* 0x000000ffff057224 */ /* 0x002fc600000e06e3 */
[----:B------:R-:W-:Y:S01]  /*6600*/  STS.U16 [R19+UR7+0xa400], R36 ;  /* 0x00a4002413007988 */ /* 0x000fe20008000407 */
[--C-:B------:R-:W-:Y:S01]  /*6610*/  IMAD.X R6, RZ, RZ, R227.reuse, P2 ;  /* 0x000000ffff067224 */ /* 0x100fe200010e06e3 */
[----:B0-----:R-:W-:Y:S02]  /*6620*/  IADD3 R10, P0, PT, R221, 0x85, RZ ;  /* 0x00000085dd0a7810 */ /* 0x001fe40007f1e0ff */
[----:B------:R-:W-:Y:S04]  /*6630*/  STS.U16 [R19+UR7+0xa000], R34 ;  /* 0x00a0002213007988 */ /* 0x000fe80008000407 */
[----:B------:R-:W-:Y:S04]  /*6640*/  STS.U16 [R19+UR7+0x9c00], R32 ;  /* 0x009c002013007988 */ /* 0x000fe80008000407 */
[----:B------:R-:W-:Y:S04]  /*6650*/  STS.U16 [R19+UR7+0xac00], R38 ;  /* 0x00ac002613007988 */ /* 0x000fe80008000407 */
[----:B------:R-:W-:Y:S01]  /*6660*/  STS.U16 [R19+UR7+0xb000], R39 ;  /* 0x00b0002713007988 */ /* 0x000fe20008000407 */
[----:B------:R-:W-:-:S03]  /*6670*/  IMAD.X R7, RZ, RZ, R227, P1 ;  /* 0x000000ffff077224 */ /* 0x000fc600008e06e3 */
[----:B------:R-:W-:Y:S04]  /*6680*/  STS.U16 [R19+UR7+0xa800], R37 ;  /* 0x00a8002513007988 */ /* 0x000fe80008000407 */
[----:B------:R-:W-:Y:S01]  /*6690*/  STS.U16 [R19+UR7+0xb400], R40 ;  /* 0x00b4002813007988 */ /* 0x000fe20008000407 */
[----:B------:R-:W-:-:S03]  /*66a0*/  IMAD.X R9, RZ, RZ, R227, P3 ;  /* 0x000000ffff097224 */ /* 0x000fc600018e06e3 */
[----:B------:R-:W-:Y:S01]  /*66b0*/  STS.U16 [R19+UR7+0xb800], R41 ;  /* 0x00b8002913007988 */ /* 0x000fe20008000407 */
[C---:B------:R-:W-:Y:S02]  /*66c0*/  IADD3 R251, P1, PT, R221.reuse, 0x87, RZ ;  /* 0x00000087ddfb7810 */ /* 0x040fe40007f3e0ff */
[----:B------:R-:W-:-:S03]  /*66d0*/  IADD3 R198, P3, PT, R221, 0x88, RZ ;  /* 0x00000088ddc67810 */ /* 0x000fc60007f7e0ff */
[--C-:B------:R-:W-:Y:S01]  /*66e0*/  IMAD.X R252, RZ, RZ, R227.reuse, P1 ;  /* 0x000000fffffc7224 */ /* 0x100fe200008e06e3 */
[C---:B------:R-:W-:Y:S01]  /*66f0*/  IADD3 R203, P1, PT, R221.reuse, 0x8b, RZ ;  /* 0x0000008bddcb7810 */ /* 0x040fe20007f3e0ff */
[----:B------:R-:W-:Y:S01]  /*6700*/  IMAD.X R233, RZ, RZ, R227, P3 ;  /* 0x000000ffffe97224 */ /* 0x000fe200018e06e3 */
[----:B------:R-:W-:-:S03]  /*6710*/  IADD3 R204, P3, PT, R221, 0x8c, RZ ;  /* 0x0000008cddcc7810 */ /* 0x000fc60007f7e0ff */
[--C-:B------:R-:W-:Y:S01]  /*6720*/  IMAD.X R230, RZ, RZ, R227.reuse, P1 ;  /* 0x000000ffffe67224 */ /* 0x100fe200008e06e3 */
[C---:B------:R-:W-:Y:S01]  /*6730*/  IADD3 R205, P1, PT, R221.reuse, 0x8f, RZ ;  /* 0x0000008fddcd7810 */ /* 0x040fe20007f3e0ff */
[--C-:B------:R-:W-:Y:S01]  /*6740*/  IMAD.X R234, RZ, RZ, R227.reuse, P3 ;  /* 0x000000ffffea7224 */ /* 0x100fe200018e06e3 */
[C---:B------:R-:W-:Y:S01]  /*6750*/  IADD3 R206, P3, PT, R221.reuse, 0x90, RZ ;  /* 0x00000090ddce7810 */ /* 0x040fe20007f7e0ff */
[----:B----4-:R-:W-:Y:S04]  /*6760*/  STS.U16 [R19+UR7+0xbc00], R42 ;  /* 0x00bc002a13007988 */ /* 0x010fe80008000407 */
[----:B------:R-:W-:Y:S04]  /*6770*/  STS.U16 [R13+UR7+0x8200], R11 ;  /* 0x0082000b0d007988 */ /* 0x000fe80008000407 */
        /* <DEDUP_REMOVED lines=8> */
[----:B------:R0:W-:Y:S04]  /*6800*/  STS.U16 [R13+UR7+0xa600], R18 ;  /* 0x00a600120d007988 */ /* 0x0001e80008000407 */
[----:B------:R1:W-:Y:S04]  /*6810*/  STS.U16 [R13+UR7+0xaa00], R20 ;  /* 0x00aa00140d007988 */ /* 0x0003e80008000407 */
[----:B------:R1:W-:Y:S04]  /*6820*/  STS.U16 [R13+UR7+0xae00], R22 ;  /* 0x00ae00160d007988 */ /* 0x0003e80008000407 */
[----:B------:R1:W-:Y:S04]  /*6830*/  STS.U16 [R13+UR7+0xb200], R12 ;  /* 0x00b2000c0d007988 */ /* 0x0003e80008000407 */
[----:B------:R1:W-:Y:S04]  /*6840*/  STS.U16 [R13+UR7+0xb600], R14 ;  /* 0x00b6000e0d007988 */ /* 0x0003e80008000407 */
[----:B------:R1:W-:Y:S04]  /*6850*/  STS.U16 [R13+UR7+0xba00], R16 ;  /* 0x00ba00100d007988 */ /* 0x0003e80008000407 */
[----:B------:R1:W-:Y:S01]  /*6860*/  STS.U16 [R13+UR7+0xbe00], R24 ;  /* 0x00be00180d007988 */ /* 0x0003e20008000407 */
[----:B------:R2:W-:Y:S06]  /*6870*/  MEMBAR.ALL.CTA ;  /* 0x0000000000007992 */ /* 0x0005ec0000008000 */
[----:B--2---:R-:W-:Y:S04]  /*6880*/  FENCE.VIEW.ASYNC.S ;  /* 0x00000000000073c6 */ /* 0x004fe80000000000 */
[----:B------:R-:W2:Y:S02]  /*6890*/  FENCE.VIEW.ASYNC.S ;  /* 0x00000000000073c6 */ /* 0x000ea40000000000 */
[----:B--2---:R1:W2:Y:S02]  /*68a0*/  @!UP0 SYNCS.EXCH.64 URZ, [UR7+0x10010], UR4 ;  /* 0x0100100407ff85b2 */ /* 0x0042a40008000100 */
[----:B--2---:R-:W-:Y:S01]  /*68b0*/  BAR.SYNC.DEFER_BLOCKING 0x0 ;  /* 0x0000000000007b1d */ /* 0x004fe20000010000 */
[C---:B0-----:R-:W-:Y:S01]  /*68c0*/  IADD3 R18, P2, PT, R221.reuse, 0x86, RZ ;  /* 0x00000086dd127810 */ /* 0x041fe20007f5e0ff */
[----:B------:R-:W-:Y:S01]  /*68d0*/  IMAD.X R11, RZ, RZ, R227, P0 ;  /* 0x000000ffff0b7224 */ /* 0x000fe200000e06e3 */
        /* <DEDUP_REMOVED lines=9> */
[--C-:B------:R-:W-:Y:S01]  /*6970*/  IMAD.X R248, RZ, RZ, R227.reuse, P1 ;  /* 0x000000fffff87224 */ /* 0x100fe200008e06e3 */
[C---:B------:R-:W-:Y:S01]  /*6980*/  IADD3 R209, P1, PT, R221.reuse, 0x93, RZ ;  /* 0x00000093ddd17810 */ /* 0x040fe20007f3e0ff */
[--C-:B------:R-:W-:Y:S01]  /*6990*/  IMAD.X R249, RZ, RZ, R227.reuse, P2 ;  /* 0x000000fffff97224 */ /* 0x100fe200010e06e3 */
[C---:B------:R-:W-:Y:S01]  /*69a0*/  IADD3 R208, P2, PT, R221.reuse, 0x92, RZ ;  /* 0x00000092ddd07810 */ /* 0x040fe20007f5e0ff */
[--C-:B------:R-:W-:Y:S01]  /*69b0*/  IMAD.X R247, RZ, RZ, R227.reuse, P3 ;  /* 0x000000fffff77224 */ /* 0x100fe200018e06e3 */
[----:B------:R-:W-:Y:S01]  /*69c0*/  IADD3 R210, P3, PT, R221, 0x94, RZ ;  /* 0x00000094ddd27810 */ /* 0x000fe20007f7e0ff */
[----:B------:R-:W-:Y:S01]  /*69d0*/  IMAD.X R246, RZ, RZ, R227, P0 ;  /* 0x000000fffff67224 */ /* 0x000fe200000e06e3 */
[----:B-1----:R-:W-:Y:S11]  /*69e0*/  BRA.U UP3, `(.L_x_13) ;  /* 0x0000000103547547 */ /* 0x002ff6000b800000 */
[----:B------:R-:W-:Y:S01]  /*69f0*/  UIADD3 UR4, UPT, UPT, UR7, 0x10010, URZ ;  /* 0x0001001007047890 */ /* 0x000fe2000fffe0ff */
[----:B------:R-:W-:Y:S01]  /*6a00*/  UMOV UR50, UR20 ;  /* 0x0000001400327c82 */ /* 0x000fe20008000000 */
[----:B------:R-:W-:Y:S01]  /*6a10*/  UMOV UR51, 0x40004040 ;  /* 0x4000404000337882 */ /* 0x000fe20000000000 */
[----:B------:R-:W-:Y:S01]  /*6a20*/  UMOV UR52, UR17 ;  /* 0x0000001100347c82 */ /* 0x000fe20008000000 */
[----:B------:R-:W-:Y:S01]  /*6a30*/  UMOV UR53, 0x40004040 ;  /* 0x4000404000357882 */ /* 0x000fe20000000000 */
[----:B------:R-:W-:Y:S01]  /*6a40*/  UMOV UR54, 0x0 ;  /* 0x0000000000367882 */ /* 0x000fe20000000000 */
[----:B------:R-:W-:Y:S01]  /*6a50*/  UMOV UR55, 0x8208010 ;  /* 0x0820801000377882 */ /* 0x000fe20000000000 */
[----:B------:R-:W-:Y:S01]  /*6a60*/  UMOV UR56, 0x0 ;  /* 0x0000000000387882 */ /* 0x000fe20000000000 */
[----:B------:R-:W-:Y:S01]  /*6a70*/  UMOV UR57, 0x8208010 ;  /* 0x0820801000397882 */ /* 0x000fe20000000000 */
[----:B------:R-:W-:Y:S01]  /*6a80*/  UMOV UR58, 0x0 ;  /* 0x00000000003a7882 */ /* 0x000fe20000000000 */
[----:B------:R-:W-:Y:S01]  /*6a90*/  UMOV UR59, 0x8208010 ;  /* 0x08208010003b7882 */ /* 0x000fe20000000000 */
[----:B------:R0:W-:Y:S01]  /*6aa0*/  UTCHMMA gdesc[UR50], gdesc[UR52], tmem[UR11], tmem[UR54], idesc[UR55], !UPT ;  /* 0x00ff3634320075ea */ /* 0x0001e2000f80000b */
[----:B------:R-:W-:Y:S01]  /*6ab0*/  UMOV UR5, URZ ;  /* 0x000000ff00057c82 */ /* 0x000fe20008000000 */
        /* <DEDUP_REMOVED lines=8> */
.L_x_13:
[----:B------:R-:W1:Y:S01]  /*6b40*/  SYNCS.PHASECHK.TRANS64.TRYWAIT P0, [UR7+0x10010], RZ ;  /* 0x010010ffff0075a7 */ /* 0x000e620008001107 */
        /* <DEDUP_REMOVED lines=22> */
[--C-:B------:R-:W-:Y:S01]  /*6cb0*/  IMAD.X R223, RZ, RZ, R227.reuse, P3 ;  /* 0x000000ffffdf7224 */ /* 0x100fe200018e06e3 */
[-C--:B------:R-:W-:Y:S01]  /*6cc0*/  ISETP.GT.U32.AND P3, PT, R8, R225.reuse, PT ;  /* 0x000000e10800720c */ /* 0x080fe20003f64070 */
[--C-:B------:R-:W-:Y:S01]  /*6cd0*/  IMAD.X R224, RZ, RZ, R227.reuse, P2 ;  /* 0x000000ffffe07224 */ /* 0x100fe200010e06e3 */
[-C--:B------:R-:W-:Y:S01]  /*6ce0*/  ISETP.GT.U32.AND P2, PT, R10, R225.reuse, PT ;  /* 0x000000e10a00720c */ /* 0x080fe20003f44070 */
[----:B------:R-:W-:Y:S01]  /*6cf0*/  IMAD.X R227, RZ, RZ, R227, P1 ;  /* 0x000000ffffe37224 */ /* 0x000fe200008e06e3 */
[----:B------:R-:W-:Y:S01]  /*6d00*/  ISETP.GT.U32.AND P1, PT, R4, R225, PT ;  /* 0x000000e10400720c */ /* 0x000fe20003f24070 */
[----:B-1----:R-:W-:-:S12]  /*6d10*/  @!P0 BRA `(.L_x_14) ;  /* 0x00000058004c8947 */ /* 0x002fd80003800000 */
.L_x_23:
[----:B------:R-:W-:Y:S01]  /*6d20*/  ISETP.GT.U32.AND.EX P5, PT, R6, RZ, PT, P5 ;  /* 0x000000ff0600720c */ /* 0x000fe20003fa4150 */
[----:B------:R-:W-:Y:S01]  /*6d30*/  UIADD3 UR67, UP0, UPT, UR67, 0x80, URZ ;  /* 0x0000008043437890 */ /* 0x000fe2000ff1e0ff */
[----:B------:R-:W-:Y:S01]  /*6d40*/  ISETP.GT.U32.AND.EX P4, PT, R7, RZ, PT, P4 ;  /* 0x000000ff0700720c */ /* 0x000fe20003f84140 */
[----:B------:R-:W-:Y:S01]  /*6d50*/  IMAD.SHL.U32 R222, R0, 0x4, RZ ;  /* 0x0000000400de7824 */ /* 0x000fe200078e00ff */
[----:B------:R-:W-:Y:S01]  /*6d60*/  LOP3.LUT R68, R68, 0xfffffff7, RZ, 0xc0, !PT ;  /* 0xfffffff744447812 */ /* 0x000fe200078ec0ff */
[----:B------:R-:W-:Y:S01]  /*6d70*/  BAR.SYNC.DEFER_BLOCKING 0x0 ;  /* 0x0000000000007b1d */ /* 0x000fe20000010000 */
[----:B------:R-:W-:Y:S01]  /*6d80*/  ISETP.GT.U32.AND.EX P3, PT, R9, RZ, PT, P3 ;  /* 0x000000ff0900720c */ /* 0x000fe20003f64130 */
[----:B------:R-:W-:Y:S01]  /*6d90*/  IMAD.U32 R7, RZ, RZ, UR67 ;  /* 0x00000043ff077e24 */ /* 0x000fe2000f8e00ff */
[----:B------:R-:W-:Y:S01]  /*6da0*/  ISETP.GT.U32.AND.EX P2, PT, R11, RZ, PT, P2 ;  /* 0x000000ff0b00720c */ /* 0x000fe20003f44120 */
[----:B------:R-:W-:Y:S01]  /*6db0*/  IMAD.U32 R9, RZ, RZ, UR67 ;  /* 0x00000043ff097e24 */ /* 0x000fe2000f8e00ff */
[----:B------:R-:W-:Y:S01]  /*6dc0*/  ISETP.GE.U32.AND P0, PT, R4, R225, PT ;  /* 0x000000e10400720c */ /* 0x000fe20003f06070 */
[----:B------:R-:W-:Y:S01]  /*6dd0*/  IMAD.U32 R11, RZ, RZ, UR67 ;  /* 0x00000043ff0b7e24 */ /* 0x000fe2000f8e00ff */
[C---:B------:R-:W-:Y:S01]  /*6de0*/  ISETP.GT.U32.AND.EX P1, PT, R5.reuse, RZ, PT, P1 ;  /* 0x000000ff0500720c */ /* 0x040fe20003f24110 */
[----:B------:R-:W-:Y:S01]  /*6df0*/  IMAD.U32 R13, RZ, RZ, UR67 ;  /* 0x00000043ff0d7e24 */ /* 0x000fe2000f8e00ff */
[----:B------:R-:W-:Y:S01]  /*6e00*/  @P5 LOP3.LUT R68, R68, 0x8, RZ, 0xfc, !PT ;  /* 0x0000000844445812 */ /* 0x000fe200078efcff */
[----:B------:R-:W-:Y:S01]  /*6e10*/  UIADD3.X UR68, UPT, UPT, URZ, UR68, URZ, UP0, !UPT ;  /* 0x00000044ff447290 */ /* 0x000fe200087fe4ff */
[----:B------:R-:W-:Y:S01]  /*6e20*/  ISETP.GE.U32.AND.EX P0, PT, R5, RZ, PT, P0 ;  /* 0x000000ff0500720c */ /* 0x000fe20003f06100 */
[----:B------:R-:W-:Y:S01]  /*6e30*/  IMAD.U32 R5, RZ, RZ, UR67 ;  /* 0x00000043ff057e24 */ /* 0x000fe2000f8e00ff */
[----:B------:R-:W-:Y:S01]  /*6e40*/  LOP3.LUT R68, R68, 0xfffffffb, RZ, 0xc0, !PT ;  /* 0xfffffffb44447812 */ /* 0x000fe200078ec0ff */
[----:B------:R-:W-:Y:S01]  /*6e50*/  USHF.L.U32 UR66, UR66, 0x1f, URZ ;  /* 0x0000001f42427899 */ /* 0x000fe200080006ff */
[----:B------:R-:W-:-:S02]  /*6e60*/  LOP3.LUT R222, R222, 0x40, RZ, 0xc0, !PT ;  /* 0x00000040dede7812 */ /* 0x000fc400078ec0ff */
[----:B------:R-:W-:Y:S02]  /*6e70*/  @P4 LOP3.LUT R68, R68, 0x4, RZ, 0xfc, !PT ;  /* 0x0000000444444812 */ /* 0x000fe400078efcff */
[--C-:B------:R-:W-:Y:S02]  /*6e80*/  LOP3.LUT R4, R5, 0x37, R222.reuse, 0xfe, !PT ;  /* 0x0000003705047812 */ /* 0x100fe400078efede */
[----:B------:R-:W-:Y:S02]  /*6e90*/  LOP3.LUT R68, R68, 0xfffffffd, RZ, 0xc0, !PT ;  /* 0xfffffffd44447812 */ /* 0x000fe400078ec0ff */
[--C-:B------:R-:W-:Y:S02]  /*6ea0*/  LOP3.LUT R6, R7, 0x36, R222.reuse, 0xfe, !PT ;  /* 0x0000003607067812 */ /* 0x100fe400078efede */
[----:B------:R-:W-:Y:S02]  /*6eb0*/  @P3 LOP3.LUT R68, R68, 0x2, RZ, 0xfc, !PT ;  /* 0x0000000244443812 */ /* 0x000fe400078efcff */
[----:B------:R-:W-:-:S02]  /*6ec0*/  LOP3.LUT R8, R9, 0x35, R222, 0xfe, !PT ;  /* 0x0000003509087812 */ /* 0x000fc400078efede */
[----:B------:R-:W-:Y:S02]  /*6ed0*/  LOP3.LUT R68, R68, 0xfffffffe, RZ, 0xc0, !PT ;  /* 0xfffffffe44447812 */ /* 0x000fe400078ec0ff */
[--C-:B------:R-:W-:Y:S02]  /*6ee0*/  LOP3.LUT R10, R11, 0x34, R222.reuse, 0xfe, !PT ;  /* 0x000000340b0a7812 */ /* 0x100fe400078efede */
[----:B------:R-:W-:Y:S02]  /*6ef0*/  @P2 LOP3.LUT R68, R68, 0x1, RZ, 0xfc, !PT ;  /* 0x0000000144442812 */ /* 0x000fe400078efcff */
[----:B------:R-:W-:Y:S02]  /*6f00*/  LOP3.LUT R12, R13, 0x33, R222, 0xfe, !PT ;  /* 0x000000330d0c7812 */ /* 0x000fe400078efede */
[----:B------:R-:W-:Y:S02]  /*6f10*/  LOP3.LUT R68, R68, 0xfffffdff, RZ, 0xc0, !PT ;  /* 0xfffffdff44447812 */ /* 0x000fe400078ec0ff */
[----:B------:R-:W-:-:S02]  /*6f20*/  ISETP.GT.U32.AND P2, PT, R6, R225, PT ;  /* 0x000000e10600720c */ /* 0x000fc40003f44070 */
[----:B------:R-:W-:Y:S02]  /*6f30*/  LOP3.LUT R68, R68, 0xffffffef, RZ, 0xc0, !PT ;  /* 0xffffffef44447812 */ /* 0x000fe400078ec0ff */
[-C--:B------:R-:W-:Y:S02]  /*6f40*/  ISETP.GT.U32.AND P3, PT, R8, R225.reuse, PT ;  /* 0x000000e10800720c */ /* 0x080fe40003f64070 */
[----:B------:R-:W-:Y:S02]  /*6f50*/  @P1 LOP3.LUT R68, R68, 0x10, RZ, 0xfc, !PT ;  /* 0x0000001044441812 */ /* 0x000fe400078efcff */
[-C--:B------:R-:W-:Y:S02]  /*6f60*/  ISETP.GT.U32.AND P1, PT, R4, R225.reuse, PT ;  /* 0x000000e10400720c */ /* 0x080fe40003f24070 */
[----:B------:R-:W-:Y:S02]  /*6f70*/  @P0 LOP3.LUT R68, R68, 0x200, RZ, 0xfc, !PT ;  /* 0x0000020044440812 */ /* 0x000fe400078efcff */
[----:B------:R-:W-:-:S02]  /*6f80*/  ISETP.GT.U32.AND P4, PT, R10, R225, PT ;  /* 0x000000e10a00720c */ /* 0x000fc40003f84070 */
[C---:B------:R-:W-:Y:S02]  /*6f90*/  LOP3.LUT P0, RZ, R68.reuse, 0x10, RZ, 0xc0, !PT ;  /* 0x0000001044ff7812 */ /* 0x040fe4000780c0ff */
[----:B------:R-:W-:Y:S02]  /*6fa0*/  LOP3.LUT R68, R68, 0xffffffbf, RZ, 0xc0, !PT ;  /* 0xffffffbf44447812 */ /* 0x000fe400078ec0ff */
[-C--:B------:R-:W-:Y:S02]  /*6fb0*/  ISETP.GT.U32.AND P5, PT, R12, R225.reuse, PT ;  /* 0x000000e10c00720c */ /* 0x080fe40003fa4070 */
[----:B------:R-:W-:Y:S02]  /*6fc0*/  ISETP.GT.U32.AND P6, PT, R18, R225, PT ;  /* 0x000000e11200720c */ /* 0x000fe40003fc4070 */
[----:B------:R-:W-:Y:S01]  /*6fd0*/  @P1 LOP3.LUT R68, R68, 0x40, RZ, 0xfc, !PT ;  /* 0x0000004044441812 */ /* 0x000fe200078efcff */
[----:B------:R-:W-:Y:S01]  /*6fe0*/  LDTM.16dp32bit_t0_t15.x64 R4, tmem[UR12] ;  /* 0x0000000c000479ee */ /* 0x000fe20008b00000 */
[----:B------:R-:W1:Y:S01]  /*6ff0*/  LDTM.16dp32bit_t16_t31.x64 R4, tmem[UR12+0x40] ;  /* 0x0000400c000479ee */ /* 0x000e620008b20000 */
[----:B------:R-:W-:-:S02]  /*7000*/  ISETP.GT.U32.AND.EX P6, PT, R250, RZ, PT, P6 ;  /* 0x000000fffa00720c */ /* 0x000fc40003fc4160 */
[C---:B------:R-:W-:Y:S02]  /*7010*/  LOP3.LUT P1, RZ, R68.reuse, 0x2, RZ, 0xc0, !PT ;  /* 0x0000000244ff7812 */ /* 0x040fe4000782c0ff */
[----:B------:R-:W-:-:S11]  /*7020*/  LOP3.LUT R68, R68, 0xffffff7f, RZ, 0xc0, !PT ;  /* 0xffffff7f44447812 */ /* 0x000fd600078ec0ff */
[----:B------:R-:W-:-:S04]  /*7030*/  @P1 LOP3.LUT R68, R68, 0x80, RZ, 0xfc, !PT ;  /* 0x0000008044441812 */ /* 0x000fc800078efcff */
[C---:B------:R-:W-:Y:S02]  /*7040*/  LOP3.LUT P1, RZ, R68.reuse, 0x4, RZ, 0xc0, !PT ;  /* 0x0000000444ff7812 */ /* 0x040fe4000782c0ff */
[----:B------:R-:W-:Y:S01]  /*7050*/  LOP3.LUT R68, R68, 0xfffffeff, RZ, 0xc0, !PT ;  /* 0xfffffeff44447812 */ /* 0x000fe200078ec0ff */
[----:B-1----:R-:W-:Y:S01]  /*7060*/  FMUL R4, R4, UR16 ;  /* 0x0000001004047c20 */ /* 0x002fe20008400000 */
[----:B------:R-:W-:Y:S01]  /*7070*/  FMUL R7, R7, UR16 ;  /* 0x0000001007077c20 */ /* 0x000fe20008400000 */
[----:B------:R-:W-:Y:S01]  /*7080*/  FMUL R9, R9, UR16 ;  /* 0x0000001009097c20 */ /* 0x000fe20008400000 */
[----:B------:R-:W-:Y:S01]  /*7090*/  FMUL R11, R11, UR16 ;  /* 0x000000100b0b7c20 */ /* 0x000fe20008400000 */
[----:B------:R-:W-:Y:S01]  /*70a0*/  FMUL R12, R12, UR16 ;  /* 0x000000100c0c7c20 */ /* 0x000fe20008400000 */
[----:B------:R-:W-:Y:S01]  /*70b0*/  FSEL R201, R4, -INF , !P0 ;  /* 0xff80000004c97808 */ /* 0x000fe20004000000 */
[----:B------:R-:W-:Y:S01]  /*70c0*/  FMUL R4, R5, UR16 ;  /* 0x0000001005047c20 */ /* 0x000fe20008400000 */
[----:B------:R-:W-:Y:S01]  /*70d0*/  FMUL R5, R6, UR16 ;  /* 0x0000001006057c20 */ /* 0x000fe20008400000 */
[----:B------:R-:W-:-:S02]  /*70e0*/  FMUL R6, R8, UR16 ;  /* 0x0000001008067c20 */ /* 0x000fc40008400000 */
[----:B------:R-:W-:Y:S01]  /*70f0*/  @P1 LOP3.LUT R68, R68, 0x100, RZ, 0xfc, !PT ;  /* 0x0000010044441812 */ /* 0x000fe200078efcff */
[----:B------:R-:W-:Y:S02]  /*7100*/  IMAD.U32 R8, RZ, RZ, UR68 ;  /* 0x00000044ff087e24 */ /* 0x000fe4000f8e00ff */
[----:B------:R-:W-:Y:S01]  /*7110*/  FMUL R13, R13, UR16 ;  /* 0x000000100d0d7c20 */ /* 0x000fe20008400000 */
[----:B------:R-:W-:Y:S01]  /*7120*/  FMUL R14, R14, UR16 ;  /* 0x000000100e0e7c20 */ /* 0x000fe20008400000 */
[C---:B------:R-:W-:Y:S01]  /*7130*/  LOP3.LUT P1, RZ, R68.reuse, 0x8, RZ, 0xc0, !PT ;  /* 0x0000000844ff7812 */ /* 0x040fe2000782c0ff */
[----:B------:R-:W-:Y:S01]  /*7140*/  FMUL R15, R15, UR16 ;  /* 0x000000100f0f7c20 */ /* 0x000fe20008400000 */
[----:B------:R-:W-:Y:S01]  /*7150*/  LOP3.LUT P0, RZ, R68, 0x200, RZ, 0xc0, !PT ;  /* 0x0000020044ff7812 */ /* 0x000fe2000780c0ff */
[----:B------:R-:W-:Y:S01]  /*7160*/  FMUL R16, R16, UR16 ;  /* 0x0000001010107c20 */ /* 0x000fe20008400000 */
[----:B------:R-:W-:Y:S01]  /*7170*/  FSEL R5, R5, -INF , !P1 ;  /* 0xff80000005057808 */ /* 0x000fe20004800000 */
[----:B------:R-:W-:Y:S01]  /*7180*/  FMUL R18, R18, UR16 ;  /* 0x0000001012127c20 */ /* 0x000fe20008400000 */
[----:B------:R-:W-:Y:S01]  /*7190*/  LOP3.LUT P1, RZ, R68, 0x100, RZ, 0xc0, !PT ;  /* 0x0000010044ff7812 */ /* 0x000fe2000782c0ff */
[----:B------:R-:W-:Y:S01]  /*71a0*/  FMUL R19, R19, UR16 ;  /* 0x0000001013137c20 */ /* 0x000fe20008400000 */
[----:B------:R-:W-:Y:S01]  /*71b0*/  FSEL R4, R4, -INF , !P0 ;  /* 0xff80000004047808 */ /* 0x000fe20004000000 */
[----:B------:R-:W-:Y:S01]  /*71c0*/  FMUL R17, R17, UR16 ;  /* 0x0000001011117c20 */ /* 0x000fe20008400000 */
[----:B------:R-:W-:Y:S01]  /*71d0*/  FSEL R7, R7, -INF , !P1 ;  /* 0xff80000007077808 */ /* 0x000fe20004800000 */
[----:B------:R-:W-:Y:S01]  /*71e0*/  FMUL R21, R21, UR16 ;  /* 0x0000001015157c20 */ /* 0x000fe20008400000 */
[----:B------:R-:W-:Y:S01]  /*71f0*/  LOP3.LUT P1, RZ, R68, 0x80, RZ, 0xc0, !PT ;  /* 0x0000008044ff7812 */ /* 0x000fe2000782c0ff */
        /* <DEDUP_REMOVED lines=9> */
[----:B------:R-:W-:Y:S01]  /*7290*/  ISETP.GT.U32.AND.EX P1, PT, R8, RZ, PT, P1 ;  /* 0x000000ff0800720c */ /* 0x000fe20003f24110 */
[----:B------:R-:W-:-:S02]  /*72a0*/  IMAD.U32 R8, RZ, RZ, UR67 ;  /* 0x00000043ff087e24 */ /* 0x000fc4000f8e00ff */
[----:B------:R-:W-:Y:S01]  /*72b0*/  FMUL R27, R27, UR16 ;  /* 0x000000101b1b7c20 */ /* 0x000fe20008400000 */
[----:B------:R-:W-:Y:S01]  /*72c0*/  FMUL R28, R28, UR16 ;  /* 0x000000101c1c7c20 */ /* 0x000fe20008400000 */
[----:B------:R-:W-:Y:S01]  /*72d0*/  SEL R250, RZ, 0x1, !P1 ;  /* 0x00000001fffa7807 */ /* 0x000fe20004800000 */
[----:B------:R-:W-:Y:S01]  /*72e0*/  FMUL R26, R26, UR16 ;  /* 0x000000101a1a7c20 */ /* 0x000fe20008400000 */
[----:B------:R-:W-:Y:S01]  /*72f0*/  LOP3.LUT R8, R8, 0x32, R222, 0xfe, !PT ;  /* 0x0000003208087812 */ /* 0x000fe200078efede */
[----:B------:R-:W-:Y:S01]  /*7300*/  FMUL R30, R30, UR16 ;  /* 0x000000101e1e7c20 */ /* 0x000fe20008400000 */
[-C--:B------:R-:W-:Y:S01]  /*7310*/  ISETP.GT.U32.AND P1, PT, R251, R225.reuse, PT ;  /* 0x000000e1fb00720c */ /* 0x080fe20003f24070 */
[----:B------:R-:W-:Y:S01]  /*7320*/  IMAD.U32 R251, RZ, RZ, UR67 ;  /* 0x00000043fffb7e24 */ /* 0x000fe2000f8e00ff */
[----:B------:R-:W-:Y:S01]  /*7330*/  ISETP.GT.U32.AND P0, PT, R8, R225, PT ;  /* 0x000000e10800720c */ /* 0x000fe20003f04070 */
[----:B------:R-:W-:Y:S01]  /*7340*/  FMUL R8, R10, UR16 ;  /* 0x000000100a087c20 */ /* 0x000fe20008400000 */
[----:B------:R-:W-:Y:S01]  /*7350*/  ISETP.GT.U32.AND.EX P1, PT, R252, RZ, PT, P1 ;  /* 0x000000fffc00720c */ /* 0x000fe20003f24110 */
[----:B------:R-:W-:-:S02]  /*7360*/  IMAD.U32 R10, RZ, RZ, UR68 ;  /* 0x00000044ff0a7e24 */ /* 0x000fc4000f8e00ff */
[----:B------:R-:W-:Y:S01]  /*7370*/  FMUL R31, R31, UR16 ;  /* 0x000000101f1f7c20 */ /* 0x000fe20008400000 */
[----:B------:R-:W-:Y:S01]  /*7380*/  FMUL R29, R29, UR16 ;  /* 0x000000101d1d7c20 */ /* 0x000fe20008400000 */
[----:B------:R-:W-:Y:S01]  /*7390*/  FSEL R11, R11, -INF , !P1 ;  /* 0xff8000000b0b7808 */ /* 0x000fe20004800000 */
[----:B------:R-:W-:Y:S01]  /*73a0*/  FMUL R33, R33, UR16 ;  /* 0x0000001021217c20 */ /* 0x000fe20008400000 */
[-C--:B------:R-:W-:Y:S01]  /*73b0*/  ISETP.GT.U32.AND P1, PT, R198, R225.reuse, PT ;  /* 0x000000e1c600720c */ /* 0x080fe20003f24070 */
[----:B------:R-:W-:Y:S01]  /*73c0*/  IMAD.U32 R198, RZ, RZ, UR68 ;  /* 0x00000044ffc67e24 */ /* 0x000fe2000f8e00ff */
[----:B------:R-:W-:Y:S01]  /*73d0*/  ISETP.GT.U32.AND.EX P2, PT, R10, RZ, PT, P2 ;  /* 0x000000ff0a00720c */ /* 0x000fe20003f44120 */
[----:B------:R-:W-:Y:S01]  /*73e0*/  FMUL R34, R34, UR16 ;  /* 0x0000001022227c20 */ /* 0x000fe20008400000 */
[--C-:B------:R-:W-:Y:S01]  /*73f0*/  LOP3.LUT R10, R251, 0x31, R222.reuse, 0xfe, !PT ;  /* 0x00000031fb0a7812 */ /* 0x100fe200078efede */
[----:B------:R-:W-:Y:S01]  /*7400*/  FMUL R32, R32, UR16 ;  /* 0x0000001020207c20 */ /* 0x000fe20008400000 */
[----:B------:R-:W-:Y:S01]  /*7410*/  ISETP.GT.U32.AND.EX P1, PT, R233, RZ, PT, P1 ;  /* 0x000000ffe900720c */ /* 0x000fe20003f24110 */
[----:B------:R-:W-:Y:S01]  /*7420*/  IMAD.U32 R233, RZ, RZ, UR68 ;  /* 0x00000044ffe97e24 */ /* 0x000fe2000f8e00ff */
[----:B------:R-:W-:Y:S01]  /*7430*/  FSEL R8, R8, -INF , !P6 ;  /* 0xff80000008087808 */ /* 0x000fe20007000000 */
[----:B------:R-:W-:Y:S01]  /*7440*/  FMUL R36, R36, UR16 ;  /* 0x0000001024247c20 */ /* 0x000fe20008400000 */
[-C--:B------:R-:W-:Y:S01]  /*7450*/  ISETP.GT.U32.AND P6, PT, R10, R225.reuse, PT ;  /* 0x000000e10a00720c */ /* 0x080fe20003fc4070 */
[----:B------:R-:W-:Y:S01]  /*7460*/  IMAD.U32 R10, RZ, RZ, UR68 ;  /* 0x00000044ff0a7e24 */ /* 0x000fe2000f8e00ff */
[----:B------:R-:W-:Y:S01]  /*7470*/  FSEL R12, R12, -INF , !P1 ;  /* 0xff8000000c0c7808 */ /* 0x000fe20004800000 */
[----:B------:R-:W-:Y:S01]  /*7480*/  FMUL R35, R35, UR16 ;  /* 0x0000001023237c20 */ /* 0x000fe20008400000 */
[-C--:B------:R-:W-:Y:S01]  /*7490*/  ISETP.GT.U32.AND P1, PT, R200, R225.reuse, PT ;  /* 0x000000e1c800720c */ /* 0x080fe20003f24070 */
[----:B------:R-:W-:Y:S01]  /*74a0*/  IMAD.U32 R200, RZ, RZ, UR68 ;  /* 0x00000044ffc87e24 */ /* 0x000fe2000f8e00ff */
[----:B------:R-:W-:Y:S01]  /*74b0*/  ISETP.GT.U32.AND.EX P3, PT, R10, RZ, PT, P3 ;  /* 0x000000ff0a00720c */ /* 0x000fe20003f64130 */
[----:B------:R-:W-:Y:S01]  /*74c0*/  IMAD.U32 R10, RZ, RZ, UR67 ;  /* 0x00000043ff0a7e24 */ /* 0x000fe2000f8e00ff */
[----:B------:R-:W-:Y:S01]  /*74d0*/  ISETP.GT.U32.AND.EX P1, PT, R229, RZ, PT, P1 ;  /* 0x000000ffe500720c */ /* 0x000fe20003f24110 */
[----:B------:R-:W-:Y:S01]  /*74e0*/  IMAD.U32 R229, RZ, RZ, UR68 ;  /* 0x00000044ffe57e24 */ /* 0x000fe2000f8e00ff */
[----:B------:R-:W-:Y:S01]  /*74f0*/  ISETP.GT.U32.AND.EX P4, PT, R198, RZ, PT, P4 ;  /* 0x000000ffc600720c */ /* 0x000fe20003f84140 */
[----:B------:R-:W-:Y:S01]  /*7500*/  IMAD.U32 R198, RZ, RZ, UR67 ;  /* 0x00000043ffc67e24 */ /* 0x000fe2000f8e00ff */
[----:B------:R-:W-:Y:S01]  /*7510*/  FSEL R13, R13, -INF , !P1 ;  /* 0xff8000000d0d7808 */ /* 0x000fe20004800000 */
[----:B------:R-:W-:Y:S01]  /*7520*/  FMUL R37, R37, UR16 ;  /* 0x0000001025257c20 */ /* 0x000fe20008400000 */
[--C-:B------:R-:W-:Y:S01]  /*7530*/  LOP3.LUT R10, R10, 0x30, R222.reuse, 0xfe, !PT ;  /* 0x000000300a0a7812 */ /* 0x100fe200078efede */
[----:B------:R-:W-:Y:S01]  /*7540*/  FMUL R38, R38, UR16 ;  /* 0x0000001026267c20 */ /* 0x000fe20008400000 */
[----:B------:R-:W-:Y:S01]  /*7550*/  ISETP.GT.U32.AND.EX P5, PT, R233, RZ, PT, P5 ;  /* 0x000000ffe900720c */ /* 0x000fe20003fa4150 */
[----:B------:R-:W-:Y:S01]  /*7560*/  IMAD.U32 R233, RZ, RZ, UR67 ;  /* 0x00000043ffe97e24 */ /* 0x000fe2000f8e00ff */
[-C--:B------:R-:W-:Y:S01]  /*7570*/  ISETP.GT.U32.AND P1, PT, R202, R225.reuse, PT ;  /* 0x000000e1ca00720c */ /* 0x080fe20003f24070 */
[----:B------:R-:W-:Y:S01]  /*7580*/  IMAD.U32 R202, RZ, RZ, UR68 ;  /* 0x00000044ffca7e24 */ /* 0x000fe2000f8e00ff */
[--C-:B------:R-:W-:Y:S01]  /*7590*/  LOP3.LUT R198, R198, 0x3d, R222.reuse, 0xfe, !PT ;  /* 0x0000003dc6c67812 */ /* 0x100fe200078efede */
[----:B------:R-:W-:Y:S01]  /*75a0*/  FMUL R39, R39, UR16 ;  /* 0x0000001027277c20 */ /* 0x000fe20008400000 */
[----:B------:R-:W-:Y:S01]  /*75b0*/  SEL R251, RZ, 0x1fffe, !P2 ;  /* 0x0001fffefffb7807 */ /* 0x000fe20005000000 */
[----:B------:R-:W-:Y:S01]  /*75c0*/  FMUL R42, R42, UR16 ;  /* 0x000000102a2a7c20 */ /* 0x000fe20008400000 */
[----:B------:R-:W-:Y:S01]  /*75d0*/  ISETP.GT.U32.AND.EX P0, PT, R200, RZ, PT, P0 ;  /* 0x000000ffc800720c */ /* 0x000fe20003f04100 */
[----:B------:R-:W-:Y:S01]  /*75e0*/  IMAD.U32 R200, RZ, RZ, UR67 ;  /* 0x00000043ffc87e24 */ /* 0x000fe2000f8e00ff */
[-C--:B------:R-:W-:Y:S01]  /*75f0*/  ISETP.GT.U32.AND P2, PT, R10, R225.reuse, PT ;  /* 0x000000e10a00720c */ /* 0x080fe20003f44070 */
[----:B------:R-:W-:Y:S01]  /*7600*/  IMAD.IADD R250, R250, 0x1, R251 ;  /* 0x00000001fafa7824 */ /* 0x000fe200078e02fb */
[----:B------:R-:W-:Y:S01]  /*7610*/  ISETP.GT.U32.AND.EX P1, PT, R231, RZ, PT, P1 ;  /* 0x000000ffe700720c */ /* 0x000fe20003f24110 */
[----:B------:R-:W-:Y:S01]  /*7620*/  IMAD.U32 R231, RZ, RZ, UR68 ;  /* 0x00000044ffe77e24 */ /* 0x000fe2000f8e00ff */
[----:B------:R-:W-:Y:S01]  /*7630*/  SEL R10, RZ, 0x4, !P3 ;  /* 0x00000004ff0a7807 */ /* 0x000fe20005800000 */
[----:B------:R-:W-:Y:S01]  /*7640*/  FMUL R47, R47, UR16 ;  /* 0x000000102f2f7c20 */ /* 0x000fe20008400000 */
[----:B------:R-:W-:Y:S01]  /*7650*/  ISETP.GT.U32.AND.EX P6, PT, R229, RZ, PT, P6 ;  /* 0x000000ffe500720c */ /* 0x000fe20003fc4160 */
[----:B------:R-:W-:Y:S01]  /*7660*/  IMAD.U32 R229, RZ, RZ, UR67 ;  /* 0x00000043ffe57e24 */ /* 0x000fe2000f8e00ff */
[-C--:B------:R-:W-:Y:S01]  /*7670*/  ISETP.GT.U32.AND P3, PT, R198, R225.reuse, PT ;  /* 0x000000e1c600720c */ /* 0x080fe20003f64070 */
[----:B------:R-:W-:Y:S01]  /*7680*/  FMUL R48, R48, UR16 ;  /* 0x0000001030307c20 */ /* 0x000fe20008400000 */
[--C-:B------:R-:W-:Y:S01]  /*7690*/  LOP3.LUT R252, R233, 0x3c, R222.reuse, 0xfe, !PT ;  /* 0x0000003ce9fc7812 */ /* 0x100fe200078efede */
[----:B------:R-:W-:Y:S01]  /*76a0*/  FMUL R49, R49, UR16 ;  /* 0x0000001031317c20 */ /* 0x000fe20008400000 */
[----:B------:R-:W-:Y:S01]  /*76b0*/  ISETP.GT.U32.AND.EX P2, PT, R202, RZ, PT, P2 ;  /* 0x000000ffca00720c */ /* 0x000fe20003f44120 */
[----:B------:R-:W-:Y:S01]  /*76c0*/  IMAD.U32 R202, RZ, RZ, UR67 ;  /* 0x00000043ffca7e24 */ /* 0x000fe2000f8e00ff */
[----:B------:R-:W-:Y:S01]  /*76d0*/  FSEL R14, R14, -INF , !P1 ;  /* 0xff8000000e0e7808 */ /* 0x000fe20004800000 */
[----:B------:R-:W-:Y:S01]  /*76e0*/  FMUL R50, R50, UR16 ;  /* 0x0000001032327c20 */ /* 0x000fe20008400000 */
[----:B------:R-:W-:Y:S01]  /*76f0*/  SEL R198, RZ, 0x7fff8, !P4 ;  /* 0x0007fff8ffc67807 */ /* 0x000fe20006000000 */
[----:B------:R-:W-:Y:S01]  /*7700*/  FMUL R52, R52, UR16 ;  /* 0x0000001034347c20 */ /* 0x000fe20008400000 */
[--C-:B------:R-:W-:Y:S01]  /*7710*/  LOP3.LUT R200, R200, 0x3f, R222.reuse, 0xfe, !PT ;  /* 0x0000003fc8c87812 */ /* 0x100fe200078efede */
[----:B------:R-:W-:Y:S01]  /*7720*/  FMUL R51, R51, UR16 ;  /* 0x0000001033337c20 */ /* 0x000fe20008400000 */
[-C--:B------:R-:W-:Y:S01]  /*7730*/  ISETP.GT.U32.AND P1, PT, R203, R225.reuse, PT ;  /* 0x000000e1cb00720c */ /* 0x080fe20003f24070 */
[----:B------:R-:W-:Y:S01]  /*7740*/  IMAD.U32 R203, RZ, RZ, UR68 ;  /* 0x00000044ffcb7e24 */ /* 0x000fe2000f8e00ff */
[-C--:B------:R-:W-:Y:S01]  /*7750*/  ISETP.GT.U32.AND P4, PT, R252, R225.reuse, PT ;  /* 0x000000e1fc00720c */ /* 0x080fe20003f84070 */
[----:B------:R-:W-:Y:S01]  /*7760*/  FMUL R53, R53, UR16 ;  /* 0x0000001035357c20 */ /* 0x000fe20008400000 */
[----:B------:R-:W-:Y:S01]  /*7770*/  ISETP.GT.U32.AND.EX P3, PT, R231, RZ, PT, P3 ;  /* 0x000000ffe700720c */ /* 0x000fe20003f64130 */
[----:B------:R-:W-:Y:S01]  /*7780*/  IMAD.U32 R231, RZ, RZ, UR67 ;  /* 0x00000043ffe77e24 */ /* 0x000fe2000f8e00ff */
[--C-:B------:R-:W-:Y:S01]  /*7790*/  LOP3.LUT R252, R229, 0x3e, R222.reuse, 0xfe, !PT ;  /* 0x0000003ee5fc7812 */ /* 0x100fe200078efede */
[----:B------:R-:W-:Y:S01]  /*77a0*/  FMUL R55, R55, UR16 ;  /* 0x0000001037377c20 */ /* 0x000fe20008400000 */
[----:B------:R-:W-:Y:S01]  /*77b0*/  SEL R233, RZ, 0x1, !P5 ;  /* 0x00000001ffe97807 */ /* 0x000fe20006800000 */
[----:B------:R-:W-:Y:S01]  /*77c0*/  FMUL R57, R57, UR16 ;  /* 0x0000001039397c20 */ /* 0x000fe20008400000 */
[-C--:B------:R-:W-:Y:S01]  /*77d0*/  ISETP.GT.U32.AND P5, PT, R200, R225.reuse, PT ;  /* 0x000000e1c800720c */ /* 0x080fe20003fa4070 */
[----:B------:R-:W-:Y:S01]  /*77e0*/  FMUL R59, R59, UR16 ;  /* 0x000000103b3b7c20 */ /* 0x000fe20008400000 */
[----:B------:R-:W-:Y:S01]  /*77f0*/  SEL R200, RZ, 0x1fffe, !P0 ;  /* 0x0001fffeffc87807 */ /* 0x000fe20004000000 */
[----:B------:R-:W-:Y:S01]  /*7800*/  FMUL R61, R61, UR16 ;  /* 0x000000103d3d7c20 */ /* 0x000fe20008400000 */
[----:B------:R-:W-:Y:S01]  /*7810*/  LOP3.LUT R202, R202, 0x3b, R222, 0xfe, !PT ;  /* 0x0000003bcaca7812 */ /* 0x000fe200078efede */
[----:B------:R-:W-:Y:S01]  /*7820*/  FMUL R64, R64, UR16 ;  /* 0x0000001040407c20 */ /* 0x000fe20008400000 */
[----:B------:R-:W-:Y:S01]  /*7830*/  ISETP.GT.U32.AND P0, PT, R252, R225, PT ;  /* 0x000000e1fc00720c */ /* 0x000fe20003f04070 */
[----:B------:R-:W-:Y:S01]  /*7840*/  IMAD.IADD R200, R233, 0x1, R200 ;  /* 0x00000001e9c87824 */ /* 0x000fe200078e02c8 */
[----:B------:R-:W-:Y:S01]  /*7850*/  ISETP.GT.U32.AND.EX P4, PT, R203, RZ, PT, P4 ;  /* 0x000000ffcb00720c */ /* 0x000fe20003f84140 */
[----:B------:R-:W-:Y:S01]  /*7860*/  IMAD.U32 R203, RZ, RZ, UR67 ;  /* 0x00000043ffcb7e24 */ /* 0x000fe2000f8e00ff */
[----:B------:R-:W-:-:S02]  /*7870*/  LOP3.LUT R252, R231, 0x3a, R222, 0xfe, !PT ;  /* 0x0000003ae7fc7812 */ /* 0x000fc400078efede */
[----:B------:R-:W-:Y:S02]  /*7880*/  SEL R229, RZ, 0x4, !P6 ;  /* 0x00000004ffe57807 */ /* 0x000fe40007000000 */
[-C--:B------:R-:W-:Y:S02]  /*7890*/  ISETP.GT.U32.AND P6, PT, R202, R225.reuse, PT ;  /* 0x000000e1ca00720c */ /* 0x080fe40003fc4070 */
[----:B------:R-:W-:Y:S02]  /*78a0*/  SEL R202, RZ, 0x7fff8, !P2 ;  /* 0x0007fff8ffca7807 */ /* 0x000fe40005000000 */
[----:B------:R-:W-:Y:S02]  /*78b0*/  ISETP.GT.U32.AND P2, PT, R252, R225, PT ;  /* 0x000000e1fc00720c */ /* 0x000fe40003f44070 */
[----:B------:R-:W-:Y:S01]  /*78c0*/  LOP3.LUT R252, R203, 0x39, R222, 0xfe, !PT ;  /* 0x00000039cbfc7812 */ /* 0x000fe200078efede */
[----:B------:R-:W-:Y:S01]  /*78d0*/  IMAD.U32 R203, RZ, RZ, UR68 ;  /* 0x00000044ffcb7e24 */ /* 0x000fe2000f8e00ff */
[----:B------:R-:W-:-:S02]  /*78e0*/  ISETP.GT.U32.AND.EX P1, PT, R230, RZ, PT, P1 ;  /* 0x000000ffe600720c */ /* 0x000fc40003f24110 */
[----:B------:R-:W-:Y:S02]  /*78f0*/  SEL R231, RZ, 0x4, !P3 ;  /* 0x00000004ffe77807 */ /* 0x000fe40005800000 */
[----:B------:R-:W-:Y:S01]  /*7900*/  ISETP.GT.U32.AND.EX P0, PT, R203, RZ, PT, P0 ;  /* 0x000000ffcb00720c */ /* 0x000fe20003f04100 */
[----:B------:R-:W-:Y:S01]  /*7910*/  IMAD.U32 R203, RZ, RZ, UR67 ;  /* 0x00000043ffcb7e24 */ /* 0x000fe2000f8e00ff */
[----:B------:R-:W-:Y:S02]  /*7920*/  ISETP.GT.U32.AND P3, PT, R252, R225, PT ;  /* 0x000000e1fc00720c */ /* 0x000fe40003f64070 */
[----:B------:R-:W-:Y:S02]  /*7930*/  SEL R252, RZ, 0x7fff8, !P4 ;  /* 0x0007fff8fffc7807 */ /* 0x000fe40006000000 */
[----:B------:R-:W-:Y:S02]  /*7940*/  LOP3.LUT R230, R203, 0x38, R222, 0xfe, !PT ;  /* 0x00000038cbe67812 */ /* 0x000fe400078efede */
[----:B------:R-:W-:-:S02]  /*7950*/  SEL R203, RZ, 0x1fffe, !P0 ;  /* 0x0001fffeffcb7807 */ /* 0x000fc40004000000 */
[-C--:B------:R-:W-:Y:S01]  /*7960*/  ISETP.GT.U32.AND P0, PT, R204, R225.reuse, PT ;  /* 0x000000e1cc00720c */ /* 0x080fe20003f04070 */
[----:B------:R-:W-:Y:S01]  /*7970*/  IMAD.U32 R204, RZ, RZ, UR68 ;  /* 0x00000044ffcc7e24 */ /* 0x000fe2000f8e00ff */
[----:B------:R-:W-:Y:S01]  /*7980*/  ISETP.GT.U32.AND P4, PT, R230, R225, PT ;  /* 0x000000e1e600720c */ /* 0x000fe20003f84070 */
[----:B------:R-:W-:Y:S01]  /*7990*/  IMAD.U32 R230, RZ, RZ, UR68 ;  /* 0x00000044ffe67e24 */ /* 0x000fe2000f8e00ff */
[----:B------:R-:W-:Y:S02]  /*79a0*/  FSEL R15, R15, -INF , !P1 ;  /* 0xff8000000f0f7808 */ /* 0x000fe40004800000 */
[----:B------:R-:W-:Y:S01]  /*79b0*/  ISETP.GT.U32.AND.EX P6, PT, R204, RZ, PT, P6 ;  /* 0x000000ffcc00720c */ /* 0x000fe20003fc4160 */
[----:B------:R-:W-:Y:S01]  /*79c0*/  IMAD.U32 R204, RZ, RZ, UR67 ;  /* 0x00000043ffcc7e24 */ /* 0x000fe2000f8e00ff */
[C---:B------:R-:W-:Y:S02]  /*79d0*/  ISETP.GT.U32.AND.EX P2, PT, R230.reuse, RZ, PT, P2 ;  /* 0x000000ffe600720c */ /* 0x040fe40003f44120 */
[----:B------:R-:W-:-:S02]  /*79e0*/  ISETP.GT.U32.AND.EX P3, PT, R230, RZ, PT, P3 ;  /* 0x000000ffe600720c */ /* 0x000fc40003f64130 */
[----:B------:R-:W-:Y:S01]  /*79f0*/  ISETP.GT.U32.AND.EX P4, PT, R230, RZ, PT, P4 ;  /* 0x000000ffe600720c */ /* 0x000fe20003f84140 */
[----:B------:R-:W-:Y:S01]  /*7a00*/  IMAD.U32 R230, RZ, RZ, UR67 ;  /* 0x00000043ffe67e24 */ /* 0x000fe2000f8e00ff */
[--C-:B------:R-:W-:Y:S02]  /*7a10*/  LOP3.LUT R204, R204, 0x2f, R222.reuse, 0xfe, !PT ;  /* 0x0000002fcccc7812 */ /* 0x100fe400078efede */
[----:B------:R-:W-:Y:S02]  /*7a20*/  ISETP.GT.U32.AND.EX P0, PT, R234, RZ, PT, P0 ;  /* 0x000000ffea00720c */ /* 0x000fe40003f04100 */
[----:B------:R-:W-:Y:S02]  /*7a30*/  LOP3.LUT R230, R230, 0x2e, R222, 0xfe, !PT ;  /* 0x0000002ee6e67812 */ /* 0x000fe400078efede */
[----:B------:R-:W-:Y:S02]  /*7a40*/  ISETP.GT.U32.AND P1, PT, R204, R225, PT ;  /* 0x000000e1cc00720c */ /* 0x000fe40003f24070 */
[----:B------:R-:W-:-:S02]  /*7a50*/  SEL R204, RZ, 0x1, !P6 ;  /* 0x00000001ffcc7807 */ /* 0x000fc40007000000 */
[-C--:B------:R-:W-:Y:S02]  /*7a60*/  ISETP.GT.U32.AND P6, PT, R230, R225.reuse, PT ;  /* 0x000000e1e600720c */ /* 0x080fe40003fc4070 */
[----:B------:R-:W-:Y:S02]  /*7a70*/  SEL R230, RZ, 0x1fffe, !P2 ;  /* 0x0001fffeffe67807 */ /* 0x000fe40005000000 */
[-C--:B------:R-:W-:Y:S02]  /*7a80*/  ISETP.GT.U32.AND P2, PT, R232, R225.reuse, PT ;  /* 0x000000e1e800720c */ /* 0x080fe40003f44070 */
[----:B------:R-:W-:Y:S01]  /*7a90*/  SEL R232, RZ, 0x4, !P3 ;  /* 0x00000004ffe87807 */ /* 0x000fe20005800000 */
[----:B------:R-:W-:Y:S01]  /*7aa0*/  IMAD.IADD R204, R204, 0x1, R230 ;  /* 0x00000001cccc7824 */ /* 0x000fe200078e02e6 */
[----:B------:R-:W-:Y:S02]  /*7ab0*/  ISETP.GT.U32.AND P3, PT, R226, R225, PT ;  /* 0x000000e1e200720c */ /* 0x000fe40003f64070 */
[----:B------:R-:W-:-:S02]  /*7ac0*/  FSEL R16, R16, -INF , !P0 ;  /* 0xff80000010107808 */ /* 0x000fc40004000000 */
[-C--:B------:R-:W-:Y:S01]  /*7ad0*/  ISETP.GT.U32.AND P0, PT, R205, R225.reuse, PT ;  /* 0x000000e1cd00720c */ /* 0x080fe20003f04070 */
[----:B------:R-:W-:Y:S01]  /*7ae0*/  IMAD.U32 R205, RZ, RZ, UR67 ;  /* 0x00000043ffcd7e24 */ /* 0x000fe2000f8e00ff */
[----:B------:R-:W-:Y:S02]  /*7af0*/  ISETP.GT.U32.AND.EX P3, PT, R249, RZ, PT, P3 ;  /* 0x000000fff900720c */ /* 0x000fe40003f64130 */
[----:B------:R-:W-:Y:S02]  /*7b00*/  ISETP.GT.U32.AND.EX P0, PT, R248, RZ, PT, P0 ;  /* 0x000000fff800720c */ /* 0x000fe40003f04100 */
[----:B------:R-:W-:Y:S02]  /*7b10*/  ISETP.GT.U32.AND.EX P2, PT, R228, RZ, PT, P2 ;  /* 0x000000ffe400720c */ /* 0x000fe40003f44120 */
[----:B------:R-:W-:Y:S02]  /*7b20*/  FSEL R18, R18, -INF , !P3 ;  /* 0xff80000012127808 */ /* 0x000fe40005800000 */
[----:B------:R-:W-:Y:S01]  /*7b30*/  ISETP.GT.U32.AND P3, PT, R207, R225, PT ;  /* 0x000000e1cf00720c */ /* 0x000fe20003f64070 */
[----:B------:R-:W-:Y:S01]  /*7b40*/  IMAD.U32 R207, RZ, RZ, UR67 ;  /* 0x00000043ffcf7e24 */ /* 0x000fe2000f8e00ff */
[----:B------:R-:W-:-:S02]  /*7b50*/  FSEL R19, R19, -INF , !P0 ;  /* 0xff80000013137808 */ /* 0x000fc40004000000 */
[-C--:B------:R-:W-:Y:S02]  /*7b60*/  ISETP.GT.U32.AND P0, PT, R208, R225.reuse, PT ;  /* 0x000000e1d000720c */ /* 0x080fe40003f04070 */
[----:B------:R-:W-:Y:S02]  /*7b70*/  FSEL R17, R17, -INF , !P2 ;  /* 0xff80000011117808 */ /* 0x000fe40005000000 */
[----:B------:R-:W-:Y:S02]  /*7b80*/  ISETP.GT.U32.AND P2, PT, R206, R225, PT ;  /* 0x000000e1ce00720c */ /* 0x000fe40003f44070 */
[----:B------:R-:W-:Y:S02]  /*7b90*/  ISETP.GT.U32.AND.EX P3, PT, R246, RZ, PT, P3 ;  /* 0x000000fff600720c */ /* 0x000fe40003f64130 */
[----:B------:R-:W-:Y:S01]  /*7ba0*/  ISETP.GT.U32.AND.EX P0, PT, R245, RZ, PT, P0 ;  /* 0x000000fff500720c */ /* 0x000fe20003f04100 */
[----:B------:R-:W-:Y:S01]  /*7bb0*/  IMAD.U32 R245, RZ, RZ, UR67 ;  /* 0x00000043fff57e24 */ /* 0x000fe2000f8e00ff */
[----:B------:R-:W-:Y:S01]  /*7bc0*/  ISETP.GT.U32.AND.EX P2, PT, R247, RZ, PT, P2 ;  /* 0x000000fff700720c */ /* 0x000fe20003f44120 */
[----:B------:R-:W-:Y:S01]  /*7bd0*/  IMAD.U32 R247, RZ, RZ, UR67 ;  /* 0x00000043fff77e24 */ /* 0x000fe2000f8e00ff */
[----:B------:R-:W-:-:S02]  /*7be0*/  FSEL R21, R21, -INF , !P3 ;  /* 0xff80000015157808 */ /* 0x000fc40005800000 */
[-C--:B------:R-:W-:Y:S02]  /*7bf0*/  ISETP.GT.U32.AND P3, PT, R210, R225.reuse, PT ;  /* 0x000000e1d200720c */ /* 0x080fe40003f64070 */
[----:B------:R-:W-:Y:S02]  /*7c00*/  FSEL R22, R22, -INF , !P0 ;  /* 0xff80000016167808 */ /* 0x000fe40004000000 */
[-C--:B------:R-:W-:Y:S01]  /*7c10*/  ISETP.GT.U32.AND P0, PT, R211, R225.reuse, PT ;  /* 0x000000e1d300720c */ /* 0x080fe20003f04070 */
[----:B------:R-:W-:Y:S01]  /*7c20*/  IMAD.U32 R211, RZ, RZ, UR67 ;  /* 0x00000043ffd37e24 */ /* 0x000fe2000f8e00ff */
[----:B------:R-:W-:Y:S02]  /*7c30*/  FSEL R20, R20, -INF , !P2 ;  /* 0xff80000014147808 */ /* 0x000fe40005000000 */
[----:B------:R-:W-:Y:S01]  /*7c40*/  ISETP.GT.U32.AND P2, PT, R209, R225, PT ;  /* 0x000000e1d100720c */ /* 0x000fe20003f44070 */
[----:B------:R-:W-:Y:S01]  /*7c50*/  IMAD.U32 R209, RZ, RZ, UR67 ;  /* 0x00000043ffd17e24 */ /* 0x000fe2000f8e00ff */
[----:B------:R-:W-:Y:S01]  /*7c60*/  ISETP.GT.U32.AND.EX P3, PT, R243, RZ, PT, P3 ;  /* 0x000000fff300720c */ /* 0x000fe20003f64130 */
[----:B------:R-:W-:Y:S01]  /*7c70*/  IMAD.U32 R243, RZ, RZ, UR67 ;  /* 0x00000043fff37e24 */ /* 0x000fe2000f8e00ff */
[----:B------:R-:W-:Y:S01]  /*7c80*/  ISETP.GT.U32.AND.EX P0, PT, R241, RZ, PT, P0 ;  /* 0x000000fff100720c */ /* 0x000fe20003f04100 */
[----:B------:R-:W-:Y:S01]  /*7c90*/  IMAD.U32 R241, RZ, RZ, UR67 ;  /* 0x00000043fff17e24 */ /* 0x000fe2000f8e00ff */
[----:B------:R-:W-:-:S02]  /*7ca0*/  ISETP.GT.U32.AND.EX P2, PT, R244, RZ, PT, P2 ;  /* 0x000000fff400720c */ /* 0x000fc40003f44120 */
[----:B------:R-:W-:Y:S02]  /*7cb0*/  FSEL R24, R24, -INF , !P3 ;  /* 0xff80000018187808 */ /* 0x000fe40005800000 */
[-C--:B------:R-:W-:Y:S01]  /*7cc0*/  ISETP.GT.U32.AND P3, PT, R213, R225.reuse, PT ;  /* 0x000000e1d500720c */ /* 0x080fe20003f64070 */
[----:B------:R-:W-:Y:S01]  /*7cd0*/  IMAD.U32 R213, RZ, RZ, UR67 ;  /* 0x00000043ffd57e24 */ /* 0x000fe2000f8e00ff */
[----:B------:R-:W-:Y:S02]  /*7ce0*/  FSEL R25, R25, -INF , !P0 ;  /* 0xff80000019197808 */ /* 0x000fe40004000000 */
[-C--:B------:R-:W-:Y:S02]  /*7cf0*/  ISETP.GT.U32.AND P0, PT, R214, R225.reuse, PT ;  /* 0x000000e1d600720c */ /* 0x080fe40003f04070 */
[----:B------:R-:W-:Y:S02]  /*7d00*/  FSEL R23, R23, -INF , !P2 ;  /* 0xff80000017177808 */ /* 0x000fe40005000000 */
[----:B------:R-:W-:-:S02]  /*7d10*/  ISETP.GT.U32.AND P2, PT, R212, R225, PT ;  /* 0x000000e1d400720c */ /* 0x000fc40003f44070 */
[----:B------:R-:W-:Y:S02]  /*7d20*/  ISETP.GT.U32.AND.EX P3, PT, R240, RZ, PT, P3 ;  /* 0x000000fff000720c */ /* 0x000fe40003f64130 */
[----:B------:R-:W-:Y:S02]  /*7d30*/  ISETP.GT.U32.AND.EX P0, PT, R238, RZ, PT, P0 ;  /* 0x000000ffee00720c */ /* 0x000fe40003f04100 */
[----:B------:R-:W-:Y:S02]  /*7d40*/  ISETP.GT.U32.AND.EX P2, PT, R242, RZ, PT, P2 ;  /* 0x000000fff200720c */ /* 0x000fe40003f44120 */
[----:B------:R-:W-:Y:S02]  /*7d50*/  FSEL R27, R27, -INF , !P3 ;  /* 0xff8000001b1b7808 */ /* 0x000fe40005800000 */
[----:B------:R-:W-:Y:S02]  /*7d60*/  ISETP.GT.U32.AND P3, PT, R216, R225, PT ;  /* 0x000000e1d800720c */ /* 0x000fe40003f64070 */
[----:B------:R-:W-:-:S02]  /*7d70*/  FSEL R28, R28, -INF , !P0 ;  /* 0xff8000001c1c7808 */ /* 0x000fc40004000000 */
[-C--:B------:R-:W-:Y:S01]  /*7d80*/  ISETP.GT.U32.AND P0, PT, R217, R225.reuse, PT ;  /* 0x000000e1d900720c */ /* 0x080fe20003f04070 */
[----:B------:R-:W-:Y:S01]  /*7d90*/  IMAD.U32 R217, RZ, RZ, UR67 ;  /* 0x00000043ffd97e24 */ /* 0x000fe2000f8e00ff */
[----:B------:R-:W-:Y:S02]  /*7da0*/  FSEL R26, R26, -INF , !P2 ;  /* 0xff8000001a1a7808 */ /* 0x000fe40005000000 */
[----:B------:R-:W-:Y:S01]  /*7db0*/  ISETP.GT.U32.AND P2, PT, R215, R225, PT ;  /* 0x000000e1d700720c */ /* 0x000fe20003f44070 */
[----:B------:R-:W-:Y:S01]  /*7dc0*/  IMAD.U32 R215, RZ, RZ, UR67 ;  /* 0x00000043ffd77e24 */ /* 0x000fe2000f8e00ff */
[----:B------:R-:W-:Y:S01]  /*7dd0*/  ISETP.GT.U32.AND.EX P3, PT, R237, RZ, PT, P3 ;  /* 0x000000ffed00720c */ /* 0x000fe20003f64130 */
[----:B------:R-:W-:Y:S01]  /*7de0*/  IMAD.U32 R237, RZ, RZ, UR67 ;  /* 0x00000043ffed7e24 */ /* 0x000fe2000f8e00ff */
[----:B------:R-:W-:Y:S02]  /*7df0*/  ISETP.GT.U32.AND.EX P0, PT, R236, RZ, PT, P0 ;  /* 0x000000ffec00720c */ /* 0x000fe40003f04100 */
[----:B------:R-:W-:Y:S01]  /*7e00*/  ISETP.GT.U32.AND.EX P2, PT, R239, RZ, PT, P2 ;  /* 0x000000ffef00720c */ /* 0x000fe20003f44120 */
[----:B------:R-:W-:Y:S01]  /*7e10*/  IMAD.U32 R239, RZ, RZ, UR67 ;  /* 0x00000043ffef7e24 */ /* 0x000fe2000f8e00ff */
[----:B------:R-:W-:-:S02]  /*7e20*/  FSEL R30, R30, -INF , !P3 ;  /* 0xff8000001e1e7808 */ /* 0x000fc40005800000 */
[-C--:B------:R-:W-:Y:S02]  /*7e30*/  ISETP.GT.U32.AND P3, PT, R219, R225.reuse, PT ;  /* 0x000000e1db00720c */ /* 0x080fe40003f64070 */
[----:B------:R-:W-:Y:S02]  /*7e40*/  FSEL R31, R31, -INF , !P0 ;  /* 0xff8000001f1f7808 */ /* 0x000fe40004000000 */
[-C--:B------:R-:W-:Y:S02]  /*7e50*/  ISETP.GT.U32.AND P0, PT, R220, R225.reuse, PT ;  /* 0x000000e1dc00720c */ /* 0x080fe40003f04070 */
[----:B------:R-:W-:Y:S02]  /*7e60*/  FSEL R29, R29, -INF , !P2 ;  /* 0xff8000001d1d7808 */ /* 0x000fe40005000000 */
[----:B------:R-:W-:Y:S02]  /*7e70*/  ISETP.GT.U32.AND P2, PT, R218, R225, PT ;  /* 0x000000e1da00720c */ /* 0x000fe40003f44070 */
[----:B------:R-:W-:-:S02]  /*7e80*/  ISETP.GT.U32.AND.EX P3, PT, R223, RZ, PT, P3 ;  /* 0x000000ffdf00720c */ /* 0x000fc40003f64130 */
[--C-:B------:R-:W-:Y:S02]  /*7e90*/  LOP3.LUT R208, R243, 0x21, R222.reuse, 0xfe, !PT ;  /* 0x00000021f3d07812 */ /* 0x100fe400078efede */
[----:B------:R-:W-:Y:S02]  /*7ea0*/  ISETP.GT.U32.AND.EX P0, PT, R224, RZ, PT, P0 ;  /* 0x000000ffe000720c */ /* 0x000fe40003f04100 */
[--C-:B------:R-:W-:Y:S02]  /*7eb0*/  LOP3.LUT R242, R245, 0x20, R222.reuse, 0xfe, !PT ;  /* 0x00000020f5f27812 */ /* 0x100fe400078efede */
[--C-:B------:R-:W-:Y:S02]  /*7ec0*/  LOP3.LUT R216, R205, 0x2d, R222.reuse, 0xfe, !PT ;  /* 0x0000002dcdd87812 */ /* 0x100fe400078efede */
[--C-:B------:R-:W-:Y:S02]  /*7ed0*/  LOP3.LUT R212, R207, 0x2c, R222.reuse, 0xfe, !PT ;  /* 0x0000002ccfd47812 */ /* 0x100fe400078efede */
[----:B------:R-:W-:-:S02]  /*7ee0*/  LOP3.LUT R210, R209, 0x2b, R222, 0xfe, !PT ;  /* 0x0000002bd1d27812 */ /* 0x000fc400078efede */
[--C-:B------:R-:W-:Y:S02]  /*7ef0*/  LOP3.LUT R214, R211, 0x29, R222.reuse, 0xfe, !PT ;  /* 0x00000029d3d67812 */ /* 0x100fe400078efede */
[--C-:B------:R-:W-:Y:S02]  /*7f00*/  LOP3.LUT R234, R213, 0x28, R222.reuse, 0xfe, !PT ;  /* 0x00000028d5ea7812 */ /* 0x100fe400078efede */
[--C-:B------:R-:W-:Y:S02]  /*7f10*/  LOP3.LUT R218, R215, 0x27, R222.reuse, 0xfe, !PT ;  /* 0x00000027d7da7812 */ /* 0x100fe400078efede */
[--C-:B------:R-:W-:Y:S02]  /*7f20*/  LOP3.LUT R236, R217, 0x25, R222.reuse, 0xfe, !PT ;  /* 0x00000025d9ec7812 */ /* 0x100fe400078efede */
[--C-:B------:R-:W-:Y:S02]  /*7f30*/  LOP3.LUT R206, R237, 0x24, R222.reuse, 0xfe, !PT ;  /* 0x00000024edce7812 */ /* 0x100fe400078efede */
[----:B------:R-:W-:-:S02]  /*7f40*/  LOP3.LUT R238, R239, 0x23, R222, 0xfe, !PT ;  /* 0x00000023efee7812 */ /* 0x000fc400078efede */
[--C-:B------:R-:W-:Y:S02]  /*7f50*/  LOP3.LUT R240, R241, 0x22, R222.reuse, 0xfe, !PT ;  /* 0x00000022f1f07812 */ /* 0x100fe400078efede */
[--C-:B------:R-:W-:Y:S02]  /*7f60*/  LOP3.LUT R228, R247, 0x26, R222.reuse, 0xfe, !PT ;  /* 0x00000026f7e47812 */ /* 0x100fe400078efede */
[----:B------:R-:W-:Y:S02]  /*7f70*/  ISETP.GT.U32.AND.EX P2, PT, R235, RZ, PT, P2 ;  /* 0x000000ffeb00720c */ /* 0x000fe40003f44120 */
[----:B------:R-:W-:Y:S02]  /*7f80*/  FSEL R33, R33, -INF , !P3 ;  /* 0xff80000021217808 */ /* 0x000fe40005800000 */
[----:B------:R-:W-:Y:S01]  /*7f90*/  LOP3.LUT R222, R205, 0x2a, R222, 0xfe, !PT ;  /* 0x0000002acdde7812 */ /* 0x000fe200078efede */
[----:B------:R-:W-:Y:S01]  /*7fa0*/  IMAD.U32 R205, RZ, RZ, UR68 ;  /* 0x00000044ffcd7e24 */ /* 0x000fe2000f8e00ff */
[----:B------:R-:W-:-:S02]  /*7fb0*/  ISETP.GT.U32.AND P3, PT, R208, R225, PT ;  /* 0x000000e1d000720c */ /* 0x000fc40003f64070 */
[----:B------:R-:W-:Y:S01]  /*7fc0*/  FSEL R208, R34, -INF , !P0 ;  /* 0xff80000022d07808 */ /* 0x000fe20004000000 */
[----:B------:R-:W-:Y:S01]  /*7fd0*/  IMAD.U32 R34, RZ, RZ, UR68 ;  /* 0x00000044ff227e24 */ /* 0x000fe2000f8e00ff */
[-C--:B------:R-:W-:Y:S02]  /*7fe0*/  ISETP.GT.U32.AND P0, PT, R242, R225.reuse, PT ;  /* 0x000000e1f200720c */ /* 0x080fe40003f04070 */
[----:B------:R-:W-:Y:S02]  /*7ff0*/  FSEL R32, R32, -INF , !P2 ;  /* 0xff80000020207808 */ /* 0x000fe40005000000 */
[----:B------:R-:W-:Y:S02]  /*8000*/  ISETP.GT.U32.AND P2, PT, R221, R225, PT ;  /* 0x000000e1dd00720c */ /* 0x000fe40003f44070 */
[----:B------:R-:W-:Y:S02]  /*8010*/  ISETP.GT.U32.AND.EX P0, PT, R205, RZ, PT, P0 ;  /* 0x000000ffcd00720c */ /* 0x000fe40003f04100 */
[----:B------:R-:W-:-:S02]  /*8020*/  ISETP.GT.U32.AND.EX P2, PT, R227, RZ, PT, P2 ;  /* 0x000000ffe300720c */ /* 0x000fc40003f44120 */
[----:B------:R-:W-:Y:S02]  /*8030*/  ISETP.GT.U32.AND.EX P3, PT, R34, RZ, PT, P3 ;  /* 0x000000ff2200720c */ /* 0x000fe40003f64130 */
[----:B------:R-:W-:Y:S01]  /*8040*/  FSEL R207, R36, -INF , !P0 ;  /* 0xff80000024cf7808 */ /* 0x000fe20004000000 */
[----:B------:R-:W-:Y:S01]  /*8050*/  IMAD.U32 R36, RZ, RZ, UR68 ;  /* 0x00000044ff247e24 */ /* 0x000fe2000f8e00ff */
[-C--:B------:R-:W-:Y:S02]  /*8060*/  ISETP.GT.U32.AND P0, PT, R206, R225.reuse, PT ;  /* 0x000000e1ce00720c */ /* 0x080fe40003f04070 */
[----:B------:R-:W-:Y:S02]  /*8070*/  FSEL R35, R35, -INF , !P2 ;  /* 0xff80000023237808 */ /* 0x000fe40005000000 */
[----:B------:R-:W-:Y:S02]  /*8080*/  FSEL R206, R37, -INF , !P3 ;  /* 0xff80000025ce7808 */ /* 0x000fe40005800000 */
[----:B------:R-:W-:-:S02]  /*8090*/  ISETP.GT.U32.AND P2, PT, R240, R225, PT ;  /* 0x000000e1f000720c */ /* 0x000fc40003f44070 */
[-C--:B------:R-:W-:Y:S02]  /*80a0*/  ISETP.GT.U32.AND P3, PT, R238, R225.reuse, PT ;  /* 0x000000e1ee00720c */ /* 0x080fe40003f64070 */
[----:B------:R-:W-:Y:S02]  /*80b0*/  ISETP.GT.U32.AND.EX P2, PT, R34, RZ, PT, P2 ;  /* 0x000000ff2200720c */ /* 0x000fe40003f44120 */
[----:B------:R-:W-:Y:S02]  /*80c0*/  ISETP.GT.U32.AND.EX P3, PT, R36, RZ, PT, P3 ;  /* 0x000000ff2400720c */ /* 0x000fe40003f64130 */
[----:B------:R-:W-:Y:S01]  /*80d0*/  FSEL R37, R38, -INF , !P2 ;  /* 0xff80000026257808 */ /* 0x000fe20005000000 */
[----:B------:R-:W-:Y:S01]  /*80e0*/  IMAD.U32 R38, RZ, RZ, UR68 ;  /* 0x00000044ff267e24 */ /* 0x000fe2000f8e00ff */
[----:B------:R-:W-:Y:S01]  /*80f0*/  FSEL R205, R39, -INF , !P3 ;  /* 0xff80000027cd7808 */ /* 0x000fe20005800000 */
[----:B------:R-:W-:Y:S01]  /*8100*/  FMUL R39, R41, UR16 ;  /* 0x0000001029277c20 */ /* 0x000fe20008400000 */
[-C--:B------:R-:W-:Y:S01]  /*8110*/  ISETP.GT.U32.AND P2, PT, R236, R225.reuse, PT ;  /* 0x000000e1ec00720c */ /* 0x080fe20003f44070 */
[----:B------:R-:W-:Y:S01]  /*8120*/  FMUL R41, R44, UR16 ;  /* 0x000000102c297c20 */ /* 0x000fe20008400000 */
[----:B------:R-:W-:-:S02]  /*8130*/  ISETP.GT.U32.AND P3, PT, R234, R225, PT ;  /* 0x000000e1ea00720c */ /* 0x000fc40003f64070 */
[C---:B------:R-:W-:Y:S02]  /*8140*/  ISETP.GT.U32.AND.EX P2, PT, R36.reuse, RZ, PT, P2 ;  /* 0x000000ff2400720c */ /* 0x040fe40003f44120 */
[----:B------:R-:W-:Y:S02]  /*8150*/  ISETP.GT.U32.AND.EX P3, PT, R36, RZ, PT, P3 ;  /* 0x000000ff2400720c */ /* 0x000fe40003f64130 */
[----:B------:R-:W-:Y:S02]  /*8160*/  FSEL R39, R39, -INF , !P2 ;  /* 0xff80000027277808 */ /* 0x000fe40005000000 */
[----:B------:R-:W-:Y:S02]  /*8170*/  FSEL R41, R41, -INF , !P3 ;  /* 0xff80000029297808 */ /* 0x000fe40005800000 */
[-C--:B------:R-:W-:Y:S02]  /*8180*/  ISETP.GT.U32.AND P2, PT, R228, R225.reuse, PT ;  /* 0x000000e1e400720c */ /* 0x080fe40003f44070 */
[----:B------:R-:W-:-:S02]  /*8190*/  ISETP.GT.U32.AND P3, PT, R222, R225, PT ;  /* 0x000000e1de00720c */ /* 0x000fc40003f64070 */
[C---:B------:R-:W-:Y:S02]  /*81a0*/  ISETP.GT.U32.AND.EX P2, PT, R38.reuse, RZ, PT, P2 ;  /* 0x000000ff2600720c */ /* 0x040fe40003f44120 */
[----:B------:R-:W-:Y:S02]  /*81b0*/  ISETP.GT.U32.AND.EX P3, PT, R38, RZ, PT, P3 ;  /* 0x000000ff2600720c */ /* 0x000fe40003f64130 */
[----:B------:R-:W-:Y:S02]  /*81c0*/  FMNMX3 R38, R201, R4, R5, !PT ;  /* 0x00000004c9267276 */ /* 0x000fe40007800005 */
[----:B------:R-:W-:Y:S01]  /*81d0*/  ISETP.GT.U32.AND.EX P0, PT, R34, RZ, PT, P0 ;  /* 0x000000ff2200720c */ /* 0x000fe20003f04100 */
[----:B------:R-:W-:Y:S01]  /*81e0*/  FMUL R34, R40, UR16 ;  /* 0x0000001028227c20 */ /* 0x000fe20008400000 */
[----:B------:R-:W-:Y:S01]  /*81f0*/  FMNMX3 R38, R38, R7, R6, !PT ;  /* 0x0000000726267276 */ /* 0x000fe20007800006 */
[----:B------:R-:W-:Y:S01]  /*8200*/  FMUL R40, R43, UR16 ;  /* 0x000000102b287c20 */ /* 0x000fe20008400000 */
[----:B------:R-:W-:Y:S01]  /*8210*/  ISETP.GT.U32.AND.EX P5, PT, R36, RZ, PT, P5 ;  /* 0x000000ff2400720c */ /* 0x000fe20003fa4150 */
[----:B------:R-:W-:Y:S01]  /*8220*/  IMAD.U32 R43, RZ, RZ, UR68 ;  /* 0x00000044ff2b7e24 */ /* 0x000fe2000f8e00ff */
[----:B------:R-:W-:-:S02]  /*8230*/  FMNMX3 R38, R38, R9, R8, !PT ;  /* 0x0000000926267276 */ /* 0x000fc40007800008 */
[----:B------:R-:W-:Y:S02]  /*8240*/  FSEL R34, R34, -INF , !P0 ;  /* 0xff80000022227808 */ /* 0x000fe40004000000 */
[----:B------:R-:W-:Y:S02]  /*8250*/  FMNMX3 R38, R38, R11, R12, !PT ;  /* 0x0000000b26267276 */ /* 0x000fe4000780000c */
[----:B------:R-:W-:Y:S02]  /*8260*/  ISETP.GT.U32.AND P0, PT, R218, R225, PT ;  /* 0x000000e1da00720c */ /* 0x000fe40003f04070 */
[----:B------:R-:W-:Y:S02]  /*8270*/  FMNMX3 R38, R38, R13, R14, !PT ;  /* 0x0000000d26267276 */ /* 0x000fe4000780000e */
[----:B------:R-:W-:Y:S02]  /*8280*/  ISETP.GT.U32.AND.EX P0, PT, R36, RZ, PT, P0 ;  /* 0x000000ff2400720c */ /* 0x000fe40003f04100 */
[----:B------:R-:W-:-:S02]  /*8290*/  FMNMX3 R38, R38, R15, R16, !PT ;  /* 0x0000000f26267276 */ /* 0x000fc40007800010 */
[----:B------:R-:W-:Y:S02]  /*82a0*/  SEL R36, RZ, 0x1, !P5 ;  /* 0x00000001ff247807 */ /* 0x000fe40006800000 */
[----:B------:R-:W-:Y:S02]  /*82b0*/  FMNMX3 R38, R38, R17, R18, !PT ;  /* 0x0000001126267276 */ /* 0x000fe40007800012 */
[----:B------:R-:W-:Y:S01]  /*82c0*/  FSEL R44, R42, -INF , !P2 ;  /* 0xff8000002a2c7808 */ /* 0x000fe20005000000 */
[----:B------:R-:W-:Y:S01]  /*82d0*/  IMAD.IADD R36, R36, 0x1, R203 ;  /* 0x0000000124247824 */ /* 0x000fe200078e02cb */
[----:B------:R-:W-:Y:S01]  /*82e0*/  FMNMX3 R38, R38, R19, R20, !PT ;  /* 0x0000001326267276 */ /* 0x000fe20007800014 */
[----:B------:R-:W-:Y:S01]  /*82f0*/  FMUL R42, R45, UR16 ;  /* 0x000000102d2a7c20 */ /* 0x000fe20008400000 */
[----:B------:R-:W-:Y:S02]  /*8300*/  LOP3.LUT R45, R250, 0x3, RZ, 0xc0, !PT ;  /* 0x00000003fa2d7812 */ /* 0x000fe400078ec0ff */
[----:B------:R-:W-:-:S02]  /*8310*/  FMNMX3 R38, R38, R21, R22, !PT ;  /* 0x0000001526267276 */ /* 0x000fc40007800016 */
[----:B------:R-:W-:Y:S02]  /*8320*/  LOP3.LUT R36, R36, 0x3, RZ, 0xc0, !PT ;  /* 0x0000000324247812 */ /* 0x000fe400078ec0ff */
[----:B------:R-:W-:Y:S02]  /*8330*/  FMNMX3 R38, R38, R23, R24, !PT ;  /* 0x0000001726267276 */ /* 0x000fe40007800018 */
[----:B------:R-:W-:Y:S02]  /*8340*/  SEL R226, RZ, 0x7fff8, !P4 ;  /* 0x0007fff8ffe27807 */ /* 0x000fe40006000000 */
[----:B------:R-:W-:Y:S02]  /*8350*/  FMNMX3 R38, R38, R25, R26, !PT ;  /* 0x0000001926267276 */ /* 0x000fe4000780001a */
[----:B------:R-:W-:Y:S02]  /*8360*/  LOP3.LUT R203, R204, 0x3, RZ, 0xc0, !PT ;  /* 0x00000003cccb7812 */ /* 0x000fe400078ec0ff */
[----:B------:R-:W-:Y:S01]  /*8370*/  IADD3 R10, PT, PT, R45, R198, R10 ;  /* 0x000000c62d0a7210 */ /* 0x000fe20007ffe00a */
[----:B------:R-:W-:Y:S01]  /*8380*/  IMAD.U32 R45, RZ, RZ, UR68 ;  /* 0x00000044ff2d7e24 */ /* 0x000fe2000f8e00ff */
[----:B------:R-:W-:Y:S01]  /*8390*/  IADD3 R36, PT, PT, R36, R252, R231 ;  /* 0x000000fc24247210 */ /* 0x000fe20007ffe0e7 */
[----:B------:R-:W-:Y:S01]  /*83a0*/  IMAD.U32 R198, RZ, RZ, UR68 ;  /* 0x00000044ffc67e24 */ /* 0x000fe2000f8e00ff */
[----:B------:R-:W-:Y:S01]  /*83b0*/  FMNMX3 R38, R38, R27, R28, !PT ;  /* 0x0000001b26267276 */ /* 0x000fe2000780001c */
[----:B------:R-:W-:Y:S01]  /*83c0*/  IMAD.SHL.U32 R10, R10, 0x100, RZ ;  /* 0x000001000a0a7824 */ /* 0x000fe200078e00ff */
[----:B------:R-:W-:-:S02]  /*83d0*/  IADD3 R203, PT, PT, R203, R226, R232 ;  /* 0x000000e2cbcb7210 */ /* 0x000fc40007ffe0e8 */
[----:B------:R-:W-:Y:S02]  /*83e0*/  LOP3.LUT R36, R36, 0xf, RZ, 0xc0, !PT ;  /* 0x0000000f24247812 */ /* 0x000fe400078ec0ff */
[----:B------:R-:W-:Y:S02]  /*83f0*/  FMNMX3 R38, R38, R29, R30, !PT ;  /* 0x0000001d26267276 */ /* 0x000fe4000780001e */
[----:B------:R-:W-:Y:S01]  /*8400*/  LOP3.LUT R200, R200, 0x3, RZ, 0xc0, !PT ;  /* 0x00000003c8c87812 */ /* 0x000fe200078ec0ff */
[----:B------:R-:W-:Y:S01]  /*8410*/  IMAD R36, R203, 0x10, R36 ;  /* 0x00000010cb247824 */ /* 0x000fe200078e0224 */
[----:B------:R-:W-:Y:S02]  /*8420*/  FMNMX3 R38, R38, R31, R32, !PT ;  /* 0x0000001f26267276 */ /* 0x000fe40007800020 */
[----:B------:R-:W-:Y:S02]  /*8430*/  IADD3 R229, PT, PT, R200, R202, R229 ;  /* 0x000000cac8e57210 */ /* 0x000fe40007ffe0e5 */
[----:B------:R-:W-:-:S02]  /*8440*/  LOP3.LUT R10, R10, 0xf00, RZ, 0xe2, !PT ;  /* 0x00000f000a0a7812 */ /* 0x000fc400078ee2ff */
[----:B------:R-:W-:Y:S02]  /*8450*/  FSEL R40, R40, -INF , !P0 ;  /* 0xff80000028287808 */ /* 0x000fe40004000000 */
[----:B------:R-:W-:Y:S01]  /*8460*/  ISETP.GT.U32.AND P0, PT, R214, R225, PT ;  /* 0x000000e1d600720c */ /* 0x000fe20003f04070 */
[----:B------:R-:W-:Y:S01]  /*8470*/  IMAD R10, R229, 0x1000, R10 ;  /* 0x00001000e50a7824 */ /* 0x000fe200078e020a */
[----:B------:R-:W-:Y:S02]  /*8480*/  FMNMX3 R38, R38, R33, R208, !PT ;  /* 0x0000002126267276 */ /* 0x000fe400078000d0 */
[----:B------:R-:W-:Y:S02]  /*8490*/  ISETP.GT.U32.AND.EX P1, PT, R45, RZ, PT, P1 ;  /* 0x000000ff2d00720c */ /* 0x000fe40003f24110 */
[----:B------:R-:W-:Y:S01]  /*84a0*/  LOP3.LUT R45, R36, 0xff, RZ, 0xc0, !PT ;  /* 0x000000ff242d7812 */ /* 0x000fe200078ec0ff */
[----:B------:R-:W-:Y:S01]  /*84b0*/  IMAD.U32 R36, RZ, RZ, UR68 ;  /* 0x00000044ff247e24 */ /* 0x000fe2000f8e00ff */
[----:B------:R-:W-:Y:S01]  /*84c0*/  ISETP.GT.U32.AND.EX P0, PT, R43, RZ, PT, P0 ;  /* 0x000000ff2b00720c */ /* 0x000fe20003f04100 */
[----:B------:R-:W-:Y:S01]  /*84d0*/  FMUL R43, R46, UR16 ;  /* 0x000000102e2b7c20 */ /* 0x000fe20008400000 */
[----:B------:R-:W-:Y:S01]  /*84e0*/  FMNMX3 R38, R38, R35, R207, !PT ;  /* 0x0000002326267276 */ /* 0x000fe200078000cf */
[----:B------:R-:W-:Y:S01]  /*84f0*/  IMAD.IADD R10, R10, 0x1, R45 ;  /* 0x000000010a0a7824 */ /* 0x000fe200078e022d */
[----:B------:R-:W-:Y:S01]  /*8500*/  FSEL R42, R42, -INF , !P0 ;  /* 0xff8000002a2a7808 */ /* 0x000fe20004000000 */
[----:B------:R-:W-:Y:S01]  /*8510*/  IMAD.U32 R45, RZ, RZ, UR68 ;  /* 0x00000044ff2d7e24 */ /* 0x000fe2000f8e00ff */
[----:B------:R-:W-:Y:S01]  /*8520*/  FMNMX3 R38, R38, R206, R37, !PT ;  /* 0x000000ce26267276 */ /* 0x000fe20007800025 */
[----:B------:R-:W-:Y:S01]  /*8530*/  IMAD.U32 R46, RZ, RZ, UR68 ;  /* 0x00000044ff2e7e24 */ /* 0x000fe2000f8e00ff */
[----:B------:R-:W-:-:S02]  /*8540*/  FSEL R43, R43, -INF , !P3 ;  /* 0xff8000002b2b7808 */ /* 0x000fc40005800000 */
[----:B------:R-:W-:Y:S02]  /*8550*/  ISETP.GT.U32.AND P3, PT, R210, R225, PT ;  /* 0x000000e1d200720c */ /* 0x000fe40003f64070 */
[----:B------:R-:W-:Y:S02]  /*8560*/  LOP3.LUT R10, R10, 0xffff, RZ, 0xc0, !PT ;  /* 0x0000ffff0a0a7812 */ /* 0x000fe400078ec0ff */
[----:B------:R-:W-:Y:S02]  /*8570*/  FMNMX3 R38, R38, R205, R34, !PT ;  /* 0x000000cd26267276 */ /* 0x000fe40007800022 */
[----:B------:R-:W-:Y:S02]  /*8580*/  ISETP.GT.U32.AND.EX P3, PT, R36, RZ, PT, P3 ;  /* 0x000000ff2400720c */ /* 0x000fe40003f64130 */
[----:B------:R-:W-:Y:S02]  /*8590*/  ISETP.GT.U32.AND P0, PT, R212, R225, PT ;  /* 0x000000e1d400720c */ /* 0x000fe40003f04070 */
[----:B------:R-:W-:-:S02]  /*85a0*/  SHF.R.U32.HI R36, RZ, 0xf, R10 ;  /* 0x0000000fff247819 */ /* 0x000fc4000001160a */
[----:B------:R-:W-:Y:S02]  /*85b0*/  FMNMX3 R38, R38, R39, R44, !PT ;  /* 0x0000002726267276 */ /* 0x000fe4000780002c */
[----:B------:R-:W-:Y:S02]  /*85c0*/  ISETP.GT.U32.AND P2, PT, R216, R225, PT ;  /* 0x000000e1d800720c */ /* 0x000fe40003f44070 */
[----:B------:R-:W-:Y:S02]  /*85d0*/  FSEL R47, R47, -INF , !P3 ;  /* 0xff8000002f2f7808 */ /* 0x000fe40005800000 */
[----:B------:R-:W-:Y:S02]  /*85e0*/  ISETP.GT.U32.AND.EX P0, PT, R45, RZ, PT, P0 ;  /* 0x000000ff2d00720c */ /* 0x000fe40003f04100 */
[----:B------:R-:W-:Y:S02]  /*85f0*/  LOP3.LUT P3, RZ, R36, 0x1, RZ, 0xc0, !PT ;  /* 0x0000000124ff7812 */ /* 0x000fe4000786c0ff */
[----:B------:R-:W-:-:S02]  /*8600*/  FMNMX3 R38, R38, R40, R41, !PT ;  /* 0x0000002826267276 */ /* 0x000fc40007800029 */
[--C-:B------:R-:W-:Y:S02]  /*8610*/  SHF.R.U32.HI R36, RZ, 0xe, R10.reuse ;  /* 0x0000000eff247819 */ /* 0x100fe4000001160a */
[----:B------:R-:W-:Y:S02]  /*8620*/  ISETP.GT.U32.AND.EX P2, PT, R198, RZ, PT, P2 ;  /* 0x000000ffc600720c */ /* 0x000fe40003f44120 */
[----:B------:R-:W-:Y:S02]  /*8630*/  SHF.R.U32.HI R45, RZ, 0xd, R10 ;  /* 0x0000000dff2d7819 */ /* 0x000fe4000001160a */
[----:B------:R-:W-:Y:S01]  /*8640*/  ISETP.GT.U32.AND.EX P6, PT, R46, RZ, PT, P6 ;  /* 0x000000ff2e00720c */ /* 0x000fe20003fc4160 */
[----:B------:R-:W-:Y:S01]  /*8650*/  FMUL R46, R58, UR16 ;  /* 0x000000103a2e7c20 */ /* 0x000fe20008400000 */
[----:B------:R-:W-:Y:S01]  /*8660*/  FSEL R202, R48, -INF , !P0 ;  /* 0xff80000030ca7808 */ /* 0x000fe20004000000 */
[----:B------:R-:W-:Y:S01]  /*8670*/  FMUL R48, R60, UR16 ;  /* 0x000000103c307c20 */ /* 0x000fe20008400000 */
[----:B------:R-:W-:Y:S01]  /*8680*/  FMNMX3 R38, R38, R42, R43, !PT ;  /* 0x0000002a26267276 */ /* 0x000fe2000780002b */
[----:B------:R-:W-:Y:S01]  /*8690*/  FMUL R58, R62, UR16 ;  /* 0x000000103e3a7c20 */ /* 0x000fe20008400000 */
[----:B------:R-:W-:-:S02]  /*86a0*/  LOP3.LUT P0, RZ, R36, 0x1, RZ, 0xc0, !PT ;  /* 0x0000000124ff7812 */ /* 0x000fc4000780c0ff */
[----:B------:R-:W-:Y:S02]  /*86b0*/  FSEL R49, R49, -INF , !P2 ;  /* 0xff80000031317808 */ /* 0x000fe40005000000 */
[--C-:B------:R-:W-:Y:S02]  /*86c0*/  SHF.R.U32.HI R36, RZ, 0xc, R10.reuse ;  /* 0x0000000cff247819 */ /* 0x100fe4000001160a */
[----:B------:R-:W-:Y:S02]  /*86d0*/  LOP3.LUT P2, RZ, R45, 0x1, RZ, 0xc0, !PT ;  /* 0x000000012dff7812 */ /* 0x000fe4000784c0ff */
[----:B------:R-:W-:Y:S02]  /*86e0*/  SHF.R.U32.HI R45, RZ, 0xb, R10 ;  /* 0x0000000bff2d7819 */ /* 0x000fe4000001160a */
[----:B------:R-:W-:Y:S01]  /*86f0*/  FSEL R200, R50, -INF , !P6 ;  /* 0xff80000032c87808 */ /* 0x000fe20007000000 */
[----:B------:R-:W-:Y:S01]  /*8700*/  FMUL R50, R56, UR16 ;  /* 0x0000001038327c20 */ /* 0x000fe20008400000 */
[----:B------:R-:W-:Y:S01]  /*8710*/  FMNMX3 R38, R38, R47, R202, !PT ;  /* 0x0000002f26267276 */ /* 0x000fe200078000ca */
[----:B------:R-:W-:Y:S01]  /*8720*/  FMUL R56, R63, UR16 ;  /* 0x000000103f387c20 */ /* 0x000fe20008400000 */
[----:B------:R-:W-:Y:S01]  /*8730*/  LOP3.LUT P4, RZ, R36, 0x1, RZ, 0xc0, !PT ;  /* 0x0000000124ff7812 */ /* 0x000fe2000788c0ff */
[----:B------:R-:W-:Y:S01]  /*8740*/  FMUL R63, R66, UR16 ;  /* 0x00000010423f7c20 */ /* 0x000fe20008400000 */
[----:B------:R-:W-:Y:S01]  /*8750*/  FSEL R198, R52, -INF , !P3 ;  /* 0xff80000034c67808 */ /* 0x000fe20005800000 */
[----:B------:R-:W-:Y:S01]  /*8760*/  FMUL R52, R54, UR16 ;  /* 0x0000001036347c20 */ /* 0x000fe20008400000 */
[----:B------:R-:W-:Y:S01]  /*8770*/  FSEL R51, R51, -INF , !P1 ;  /* 0xff80000033337808 */ /* 0x000fe20004800000 */
[----:B------:R-:W-:Y:S01]  /*8780*/  FMUL R54, R65, UR16 ;  /* 0x0000001041367c20 */ /* 0x000fe20008400000 */
[----:B------:R-:W-:-:S02]  /*8790*/  SHF.R.U32.HI R36, RZ, 0xa, R10 ;  /* 0x0000000aff247819 */ /* 0x000fc4000001160a */
[----:B------:R-:W-:Y:S02]  /*87a0*/  LOP3.LUT P1, RZ, R45, 0x1, RZ, 0xc0, !PT ;  /* 0x000000012dff7812 */ /* 0x000fe4000782c0ff */
[----:B------:R-:W-:Y:S02]  /*87b0*/  FMNMX3 R38, R38, R49, R200, !PT ;  /* 0x0000003126267276 */ /* 0x000fe400078000c8 */
[--C-:B------:R-:W-:Y:S02]  /*87c0*/  SHF.R.U32.HI R45, RZ, 0x9, R10.reuse ;  /* 0x00000009ff2d7819 */ /* 0x100fe4000001160a */
[----:B------:R-:W-:Y:S02]  /*87d0*/  LOP3.LUT P3, RZ, R36, 0x1, RZ, 0xc0, !PT ;  /* 0x0000000124ff7812 */ /* 0x000fe4000786c0ff */
[----:B------:R-:W-:Y:S02]  /*87e0*/  FSEL R53, R53, -INF , !P0 ;  /* 0xff80000035357808 */ /* 0x000fe40004000000 */
[----:B------:R-:W-:-:S02]  /*87f0*/  SHF.R.U32.HI R36, RZ, 0x8, R10 ;  /* 0x00000008ff247819 */ /* 0x000fc4000001160a */
[----:B------:R-:W-:Y:S02]  /*8800*/  FSEL R52, R52, -INF , !P2 ;  /* 0xff80000034347808 */ /* 0x000fe40005000000 */
[----:B------:R-:W-:Y:S02]  /*8810*/  FMNMX3 R38, R38, R51, R198, !PT ;  /* 0x0000003326267276 */ /* 0x000fe400078000c6 */
[----:B------:R-:W-:Y:S02]  /*8820*/  LOP3.LUT P0, RZ, R45, 0x1, RZ, 0xc0, !PT ;  /* 0x000000012dff7812 */ /* 0x000fe4000780c0ff */
[----:B------:R-:W-:Y:S02]  /*8830*/  SHF.R.U32.HI R45, RZ, 0x7, R10 ;  /* 0x00000007ff2d7819 */ /* 0x000fe4000001160a */
[----:B------:R-:W-:Y:S02]  /*8840*/  LOP3.LUT P2, RZ, R36, 0x1, RZ, 0xc0, !PT ;  /* 0x0000000124ff7812 */ /* 0x000fe4000784c0ff */
[----:B------:R-:W-:-:S02]  /*8850*/  FSEL R55, R55, -INF , !P4 ;  /* 0xff80000037377808 */ /* 0x000fc40006000000 */
[----:B------:R-:W-:Y:S02]  /*8860*/  FSEL R50, R50, -INF , !P1 ;  /* 0xff80000032327808 */ /* 0x000fe40004800000 */
[----:B------:R-:W-:Y:S02]  /*8870*/  FMNMX3 R38, R38, R53, R52, !PT ;  /* 0x0000003526267276 */ /* 0x000fe40007800034 */
[--C-:B------:R-:W-:Y:S02]  /*8880*/  SHF.R.U32.HI R36, RZ, 0x6, R10.reuse ;  /* 0x00000006ff247819 */ /* 0x100fe4000001160a */
[----:B------:R-:W-:Y:S02]  /*8890*/  LOP3.LUT P4, RZ, R45, 0x1, RZ, 0xc0, !PT ;  /* 0x000000012dff7812 */ /* 0x000fe4000788c0ff */
[----:B------:R-:W-:Y:S02]  /*88a0*/  SHF.R.U32.HI R45, RZ, 0x5, R10 ;  /* 0x00000005ff2d7819 */ /* 0x000fe4000001160a */
[----:B------:R-:W-:-:S02]  /*88b0*/  FSEL R57, R57, -INF , !P3 ;  /* 0xff80000039397808 */ /* 0x000fc40005800000 */
[----:B------:R-:W-:Y:S02]  /*88c0*/  FSEL R46, R46, -INF , !P0 ;  /* 0xff8000002e2e7808 */ /* 0x000fe40004000000 */
[----:B------:R-:W-:Y:S02]  /*88d0*/  FMNMX3 R38, R38, R55, R50, !PT ;  /* 0x0000003726267276 */ /* 0x000fe40007800032 */
[----:B------:R-:W-:Y:S02]  /*88e0*/  LOP3.LUT P1, RZ, R36, 0x1, RZ, 0xc0, !PT ;  /* 0x0000000124ff7812 */ /* 0x000fe4000782c0ff */
[--C-:B------:R-:W-:Y:S02]  /*88f0*/  SHF.R.U32.HI R36, RZ, 0x4, R10.reuse ;  /* 0x00000004ff247819 */ /* 0x100fe4000001160a */
[----:B------:R-:W-:Y:S02]  /*8900*/  LOP3.LUT P3, RZ, R45, 0x1, RZ, 0xc0, !PT ;  /* 0x000000012dff7812 */ /* 0x000fe4000786c0ff */
[----:B------:R-:W-:-:S02]  /*8910*/  SHF.R.U32.HI R45, RZ, 0x3, R10 ;  /* 0x00000003ff2d7819 */ /* 0x000fc4000001160a */
[----:B------:R-:W-:Y:S02]  /*8920*/  FSEL R59, R59, -INF , !P2 ;  /* 0xff8000003b3b7808 */ /* 0x000fe40005000000 */
[----:B------:R-:W-:Y:S02]  /*8930*/  FSEL R48, R48, -INF , !P4 ;  /* 0xff80000030307808 */ /* 0x000fe40006000000 */
[----:B------:R-:W-:Y:S02]  /*8940*/  FMNMX3 R38, R38, R57, R46, !PT ;  /* 0x0000003926267276 */ /* 0x000fe4000780002e */
[----:B------:R-:W-:Y:S02]  /*8950*/  LOP3.LUT P0, RZ, R36, 0x1, RZ, 0xc0, !PT ;  /* 0x0000000124ff7812 */ /* 0x000fe4000780c0ff */
[--C-:B------:R-:W-:Y:S02]  /*8960*/  SHF.R.U32.HI R36, RZ, 0x2, R10.reuse ;  /* 0x00000002ff247819 */ /* 0x100fe4000001160a */
[----:B------:R-:W-:Y:S01]  /*8970*/  LOP3.LUT P2, RZ, R45, 0x1, RZ, 0xc0, !PT ;  /* 0x000000012dff7812 */ /* 0x000fe2000784c0ff */
[----:B------:R-:W-:Y:S01]  /*8980*/  FMUL R45, R67, UR16 ;  /* 0x00000010432d7c20 */ /* 0x000fe20008400000 */
[----:B------:R-:W-:-:S02]  /*8990*/  SHF.R.U32.HI R10, RZ, 0x1, R10 ;  /* 0x00000001ff0a7819 */ /* 0x000fc4000001160a */
[----:B------:R-:W-:Y:S02]  /*89a0*/  FSEL R61, R61, -INF , !P1 ;  /* 0xff8000003d3d7808 */ /* 0x000fe40004800000 */
[----:B------:R-:W-:Y:S02]  /*89b0*/  FSEL R58, R58, -INF , !P3 ;  /* 0xff8000003a3a7808 */ /* 0x000fe40005800000 */
[----:B------:R-:W-:Y:S02]  /*89c0*/  FMNMX3 R38, R38, R59, R48, !PT ;  /* 0x0000003b26267276 */ /* 0x000fe40007800030 */
[----:B------:R-:W-:Y:S02]  /*89d0*/  LOP3.LUT P4, RZ, R36, 0x1, RZ, 0xc0, !PT ;  /* 0x0000000124ff7812 */ /* 0x000fe4000788c0ff */
[----:B------:R-:W-:Y:S02]  /*89e0*/  LOP3.LUT P1, RZ, R10, 0x1, RZ, 0xc0, !PT ;  /* 0x000000010aff7812 */ /* 0x000fe4000782c0ff */
[----:B------:R-:W-:-:S02]  /*89f0*/  FSEL R56, R56, -INF , !P0 ;  /* 0xff80000038387808 */ /* 0x000fc40004000000 */
[----:B------:R-:W-:Y:S02]  /*8a00*/  FSEL R65, R64, -INF , !P2 ;  /* 0xff80000040417808 */ /* 0x000fe40005000000 */
[----:B------:R-:W-:Y:S02]  /*8a10*/  FMNMX3 R38, R38, R61, R58, !PT ;  /* 0x0000003d26267276 */ /* 0x000fe4000780003a */
[----:B------:R-:W-:Y:S02]  /*8a20*/  FSEL R54, R54, -INF , !P4 ;  /* 0xff80000036367808 */ /* 0x000fe40006000000 */
[----:B------:R-:W-:Y:S02]  /*8a30*/  FSEL R63, R63, -INF , !P1 ;  /* 0xff8000003f3f7808 */ /* 0x000fe40004800000 */
[----:B------:R-:W-:Y:S02]  /*8a40*/  FMNMX3 R38, R38, R56, R65, !PT ;  /* 0x0000003826267276 */ /* 0x000fe40007800041 */
[----:B------:R-:W-:-:S02]  /*8a50*/  FSEL R45, R45, -INF , !P5 ;  /* 0xff8000002d2d7808 */ /* 0x000fc40006800000 */
[----:B------:R-:W-:Y:S02]  /*8a60*/  FMNMX3 R38, R38, R54, R63, !PT ;  /* 0x0000003626267276 */ /* 0x000fe4000780003f */
[----:B------:R-:W-:Y:S02]  /*8a70*/  LOP3.LUT P6, RZ, R0, 0xff, RZ, 0xc0, !PT ;  /* 0x000000ff00ff7812 */ /* 0x000fe400078cc0ff */
[----:B------:R-:W-:-:S05]  /*8a80*/  FMNMX R10, R45, R38, !PT ;  /* 0x000000262d0a7209 */ /* 0x000fca0007800000 */
[----:B------:R-:W1:Y:S06]  /*8a90*/  SHFL.BFLY PT, R36, R10, 0x10, 0x1f ;  /* 0x0e001f000a247f89 */ /* 0x000e6c00000e0000 */
[----:B------:R-:W2:Y:S01]  /*8aa0*/  @!P6 SYNCS.CCTL.IV [UR7+0x10010] ;  /* 0x01001000ff00e9b1 */ /* 0x000ea20008000007 */
[----:B------:R-:W-:Y:S01]  /*8ab0*/  NOP ;  /* 0x0000000000007918 */ /* 0x000fe20000000000 */
[----:B-1----:R-:W-:-:S05]  /*8ac0*/  FMNMX3 R36, R10, R36, R199, !PT ;  /* 0x000000240a247276 */ /* 0x002fca00078000c7 */
[--C-:B------:R-:W-:Y:S01]  /*8ad0*/  FADD R201, R201, -R36.reuse ;  /* 0x80000024c9c97221 */ /* 0x100fe20000000000 */
[--C-:B------:R-:W-:Y:S01]  /*8ae0*/  FADD R60, R4, -R36.reuse ;  /* 0x80000024043c7221 */ /* 0x100fe20000000000 */
[--C-:B------:R-:W-:Y:S01]  /*8af0*/  FADD R5, R5, -R36.reuse ;  /* 0x8000002405057221 */ /* 0x100fe20000000000 */
[--C-:B------:R-:W-:Y:S01]  /*8b00*/  FADD R7, R7, -R36.reuse ;  /* 0x8000002407077221 */ /* 0x100fe20000000000 */
[----:B------:R-:W-:Y:S01]  /*8b10*/  FMUL R201, R201, 1.4426950216293334961 ;  /* 0x3fb8aa3bc9c97820 */ /* 0x000fe20000400000 */
[----:B------:R-:W-:Y:S01]  /*8b20*/  FMUL R60, R60, 1.4426950216293334961 ;  /* 0x3fb8aa3b3c3c7820 */ /* 0x000fe20000400000 */
[----:B------:R-:W-:Y:S01]  /*8b30*/  FMUL R5, R5, 1.4426950216293334961 ;  /* 0x3fb8aa3b05057820 */ /* 0x000fe20000400000 */
[----:B------:R-:W-:Y:S01]  /*8b40*/  FMUL R10, R7, 1.4426950216293334961 ;  /* 0x3fb8aa3b070a7820 */ /* 0x000fe20000400000 */
[----:B------:R-:W-:Y:S01]  /*8b50*/  MUFU.EX2 R4, R201 ;  /* 0x000000c900047308 */ /* 0x000fe20000000800 */
[--C-:B------:R-:W-:Y:S01]  /*8b60*/  FADD R6, R6, -R36.reuse ;  /* 0x8000002406067221 */ /* 0x100fe20000000000 */
[--C-:B------:R-:W-:Y:S01]  /*8b70*/  FADD R9, R9, -R36.reuse ;  /* 0x8000002409097221 */ /* 0x100fe20000000000 */
[--C-:B------:R-:W-:Y:S01]  /*8b80*/  FADD R11, R11, -R36.reuse ;  /* 0x800000240b0b7221 */ /* 0x100fe20000000000 */
[--C-:B------:R-:W-:Y:S01]  /*8b90*/  FADD R8, R8, -R36.reuse ;  /* 0x8000002408087221 */ /* 0x100fe20000000000 */
[----:B------:R-:W-:Y:S01]  /*8ba0*/  FMUL R6, R6, 1.4426950216293334961 ;  /* 0x3fb8aa3b06067820 */ /* 0x000fe20000400000 */
[----:B------:R-:W-:Y:S01]  /*8bb0*/  FMUL R9, R9, 1.4426950216293334961 ;  /* 0x3fb8aa3b09097820 */ /* 0x000fe20000400000 */
[--C-:B------:R-:W-:Y:S01]  /*8bc0*/  FADD R19, R19, -R36.reuse ;  /* 0x8000002413137221 */ /* 0x100fe20000000000 */
[----:B------:R1:W3:Y:S01]  /*8bd0*/  MUFU.EX2 R213, R60 ;  /* 0x0000003c00d57308 */ /* 0x0002e20000000800 */
[----:B------:R-:W-:Y:S01]  /*8be0*/  FMUL R7, R8, 1.4426950216293334961 ;  /* 0x3fb8aa3b08077820 */ /* 0x000fe20000400000 */
[--C-:B------:R-:W-:Y:S01]  /*8bf0*/  FADD R22, R22, -R36.reuse ;  /* 0x8000002416167221 */ /* 0x100fe20000000000 */
[--C-:B------:R-:W-:Y:S01]  /*8c00*/  FADD R23, R23, -R36.reuse ;  /* 0x8000002417177221 */ /* 0x100fe20000000000 */
[--C-:B------:R-:W-:Y:S01]  /*8c10*/  FADD R8, R12, -R36.reuse ;  /* 0x800000240c087221 */ /* 0x100fe20000000000 */
[--C-:B------:R-:W-:Y:S01]  /*8c20*/  FADD R24, R24, -R36.reuse ;  /* 0x8000002418187221 */ /* 0x100fe20000000000 */
[--C-:B------:R-:W-:Y:S01]  /*8c30*/  FADD R13, R13, -R36.reuse ;  /* 0x800000240d0d7221 */ /* 0x100fe20000000000 */
[----:B------:R-:W-:Y:S01]  /*8c40*/  FMUL R23, R23, 1.4426950216293334961 ;  /* 0x3fb8aa3b17177820 */ /* 0x000fe20000400000 */
[----:B------:R-:W4:Y:S01]  /*8c50*/  MUFU.EX2 R5, R5 ;  /* 0x0000000500057308 */ /* 0x000f220000000800 */
[----:B-1----:R-:W-:Y:S01]  /*8c60*/  FMUL R60, R11, 1.4426950216293334961 ;  /* 0x3fb8aa3b0b3c7820 */ /* 0x002fe20000400000 */
[----:B------:R-:W-:Y:S01]  /*8c70*/  FMUL R8, R8, 1.4426950216293334961 ;  /* 0x3fb8aa3b08087820 */ /* 0x000fe20000400000 */
[----:B------:R-:W-:Y:S01]  /*8c80*/  FMUL R24, R24, 1.4426950216293334961 ;  /* 0x3fb8aa3b18187820 */ /* 0x000fe20000400000 */
[----:B------:R-:W-:Y:S01]  /*8c90*/  FMUL R13, R13, 1.4426950216293334961 ;  /* 0x3fb8aa3b0d0d7820 */ /* 0x000fe20000400000 */
[--C-:B------:R-:W-:Y:S01]  /*8ca0*/  FADD R14, R14, -R36.reuse ;  /* 0x800000240e0e7221 */ /* 0x100fe20000000000 */
[--C-:B------:R-:W-:Y:S01]  /*8cb0*/  FADD R15, R15, -R36.reuse ;  /* 0x800000240f0f7221 */ /* 0x100fe20000000000 */
[--C-:B------:R-:W-:Y:S01]  /*8cc0*/  FADD R25, R25, -R36.reuse ;  /* 0x8000002419197221 */ /* 0x100fe20000000000 */
[----:B------:R-:W1:Y:S01]  /*8cd0*/  MUFU.EX2 R10, R10 ;  /* 0x0000000a000a7308 */ /* 0x000e620000000800 */
[----:B------:R-:W-:Y:S01]  /*8ce0*/  FMUL R11, R14, 1.4426950216293334961 ;  /* 0x3fb8aa3b0e0b7820 */ /* 0x000fe20000400000 */
[--C-:B------:R-:W-:Y:S01]  /*8cf0*/  FADD R14, R16, -R36.reuse ;  /* 0x80000024100e7221 */ /* 0x100fe20000000000 */
[----:B------:R-:W-:Y:S01]  /*8d00*/  FMUL R62, R15, 1.4426950216293334961 ;  /* 0x3fb8aa3b0f3e7820 */ /* 0x000fe20000400000 */
[----:B------:R-:W-:Y:S01]  /*8d10*/  FMUL R25, R25, 1.4426950216293334961 ;  /* 0x3fb8aa3b19197820 */ /* 0x000fe20000400000 */
[--C-:B------:R-:W-:Y:S01]  /*8d20*/  FADD R17, R17, -R36.reuse ;  /* 0x8000002411117221 */ /* 0x100fe20000000000 */
[----:B------:R-:W-:Y:S01]  /*8d30*/  FMUL R14, R14, 1.4426950216293334961 ;  /* 0x3fb8aa3b0e0e7820 */ /* 0x000fe20000400000 */
[--C-:B------:R-:W-:Y:S01]  /*8d40*/  FADD R18, R18, -R36.reuse ;  /* 0x8000002412127221 */ /* 0x100fe20000000000 */
[----:B------:R-:W5:Y:S01]  /*8d50*/  MUFU.EX2 R6, R6 ;  /* 0x0000000600067308 */ /* 0x000f620000000800 */
[----:B------:R-:W-:Y:S01]  /*8d60*/  FMUL R17, R17, 1.4426950216293334961 ;  /* 0x3fb8aa3b11117820 */ /* 0x000fe20000400000 */
[--C-:B------:R-:W-:Y:S01]  /*8d70*/  FADD R26, R26, -R36.reuse ;  /* 0x800000241a1a7221 */ /* 0x100fe20000000000 */
[----:B------:R-:W-:Y:S01]  /*8d80*/  FMUL R15, R18, 1.4426950216293334961 ;  /* 0x3fb8aa3b120f7820 */ /* 0x000fe20000400000 */
[--C-:B------:R-:W-:Y:S01]  /*8d90*/  FADD R18, R20, -R36.reuse ;  /* 0x8000002414127221 */ /* 0x100fe20000000000 */
[--C-:B------:R-:W-:Y:S01]  /*8da0*/  FADD R21, R21, -R36.reuse ;  /* 0x8000002415157221 */ /* 0x100fe20000000000 */
[----:B------:R-:W-:Y:S01]  /*8db0*/  FMUL R26, R26, 1.4426950216293334961 ;  /* 0x3fb8aa3b1a1a7820 */ /* 0x000fe20000400000 */
[--C-:B------:R-:W-:Y:S01]  /*8dc0*/  FADD R27, R27, -R36.reuse ;  /* 0x800000241b1b7221 */ /* 0x100fe20000000000 */
[----:B------:R0:W-:Y:S01]  /*8dd0*/  MUFU.EX2 R12, R60 ;  /* 0x0000003c000c7308 */ /* 0x0001e20000000800 */
[----:B------:R-:W-:Y:S01]  /*8de0*/  FMUL R18, R18, 1.4426950216293334961 ;  /* 0x3fb8aa3b12127820 */ /* 0x000fe20000400000 */
[----:B------:R-:W-:Y:S01]  /*8df0*/  FMUL R21, R21, 1.4426950216293334961 ;  /* 0x3fb8aa3b15157820 */ /* 0x000fe20000400000 */
[----:B------:R-:W-:Y:S01]  /*8e00*/  FMUL R27, R27, 1.4426950216293334961 ;  /* 0x3fb8aa3b1b1b7820 */ /* 0x000fe20000400000 */
[--C-:B------:R-:W-:Y:S01]  /*8e10*/  FADD R28, R28, -R36.reuse ;  /* 0x800000241c1c7221 */ /* 0x100fe20000000000 */
[--C-:B------:R-:W-:Y:S01]  /*8e20*/  FADD R29, R29, -R36.reuse ;  /* 0x800000241d1d7221 */ /* 0x100fe20000000000 */
[--C-:B------:R-:W-:Y:S01]  /*8e30*/  FADD R30, R30, -R36.reuse ;  /* 0x800000241e1e7221 */ /* 0x100fe20000000000 */
[--C-:B------:R-:W-:Y:S01]  /*8e40*/  FADD R31, R31, -R36.reuse ;  /* 0x800000241f1f7221 */ /* 0x100fe20000000000 */
[----:B------:R-:W1:Y:S01]  /*8e50*/  MUFU.EX2 R9, R9 ;  /* 0x0000000900097308 */ /* 0x000e620000000800 */
[----:B0-----:R-:W-:Y:S01]  /*8e60*/  FMUL R60, R19, 1.4426950216293334961 ;  /* 0x3fb8aa3b133c7820 */ /* 0x001fe20000400000 */
[----:B------:R-:W-:Y:S01]  /*8e70*/  FMUL R19, R22, 1.4426950216293334961 ;  /* 0x3fb8aa3b16137820 */ /* 0x000fe20000400000 */
[----:B---3--:R-:W-:Y:S01]  /*8e80*/  FADD R22, R4, R213 ;  /* 0x000000d504167221 */ /* 0x008fe20000000000 */
[----:B------:R-:W-:Y:S01]  /*8e90*/  FMUL R28, R28, 1.4426950216293334961 ;  /* 0x3fb8aa3b1c1c7820 */ /* 0x000fe20000400000 */
[----:B------:R-:W-:Y:S01]  /*8ea0*/  FMUL R29, R29, 1.4426950216293334961 ;  /* 0x3fb8aa3b1d1d7820 */ /* 0x000fe20000400000 */
[----:B------:R-:W-:Y:S01]  /*8eb0*/  FMUL R30, R30, 1.4426950216293334961 ;  /* 0x3fb8aa3b1e1e7820 */ /* 0x000fe20000400000 */
[----:B------:R-:W-:Y:S01]  /*8ec0*/  FMUL R31, R31, 1.4426950216293334961 ;  /* 0x3fb8aa3b1f1f7820 */ /* 0x000fe20000400000 */
[----:B------:R-:W0:Y:S01]  /*8ed0*/  MUFU.EX2 R7, R7 ;  /* 0x0000000700077308 */ /* 0x000e220000000800 */
[--C-:B------:R-:W-:Y:S01]  /*8ee0*/  FADD R32, R32, -R36.reuse ;  /* 0x8000002420207221 */ /* 0x100fe20000000000 */
[--C-:B------:R-:W-:Y:S01]  /*8ef0*/  FADD R33, R33, -R36.reuse ;  /* 0x8000002421217221 */ /* 0x100fe20000000000 */
[--C-:B------:R-:W-:Y:S01]  /*8f00*/  FADD R208, R208, -R36.reuse ;  /* 0x80000024d0d07221 */ /* 0x100fe20000000000 */
[--C-:B------:R-:W-:Y:S01]  /*8f10*/  FADD R35, R35, -R36.reuse ;  /* 0x8000002423237221 */ /* 0x100fe20000000000 */
[----:B------:R-:W-:Y:S01]  /*8f20*/  FMUL R32, R32, 1.4426950216293334961 ;  /* 0x3fb8aa3b20207820 */ /* 0x000fe20000400000 */
[----:B------:R-:W-:Y:S01]  /*8f30*/  FMUL R33, R33, 1.4426950216293334961 ;  /* 0x3fb8aa3b21217820 */ /* 0x000fe20000400000 */
[----:B------:R-:W-:Y:S01]  /*8f40*/  FMUL R208, R208, 1.4426950216293334961 ;  /* 0x3fb8aa3bd0d07820 */ /* 0x000fe20000400000 */
[----:B------:R4:W-:Y:S01]  /*8f50*/  MUFU.EX2 R228, R23 ;  /* 0x0000001700e47308 */ /* 0x0009e20000000800 */
[----:B------:R-:W-:Y:S01]  /*8f60*/  FMUL R35, R35, 1.4426950216293334961 ;  /* 0x3fb8aa3b23237820 */ /* 0x000fe20000400000 */
[--C-:B------:R-:W-:Y:S01]  /*8f70*/  FADD R207, R207, -R36.reuse ;  /* 0x80000024cfcf7221 */ /* 0x100fe20000000000 */
[--C-:B------:R-:W-:Y:S01]  /*8f80*/  FADD R206, R206, -R36.reuse ;  /* 0x80000024cece7221 */ /* 0x100fe20000000000 */
[--C-:B------:R-:W-:Y:S01]  /*8f90*/  FADD R37, R37, -R36.reuse ;  /* 0x8000002425257221 */ /* 0x100fe20000000000 */
[----:B------:R-:W-:Y:S01]  /*8fa0*/  FADD R205, R205, -R36 ;  /* 0x80000024cdcd7221 */ /* 0x000fe20000000000 */
[----:B------:R-:W-:Y:S01]  /*8fb0*/  FMUL R207, R207, 1.4426950216293334961 ;  /* 0x3fb8aa3bcfcf7820 */ /* 0x000fe20000400000 */
[----:B------:R-:W-:Y:S01]  /*8fc0*/  FMUL R206, R206, 1.4426950216293334961 ;  /* 0x3fb8aa3bcece7820 */ /* 0x000fe20000400000 */
[----:B------:R-:W3:Y:S01]  /*8fd0*/  MUFU.EX2 R8, R8 ;  /* 0x0000000800087308 */ /* 0x000ee20000000800 */
[----:B----4-:R-:W-:Y:S01]  /*8fe0*/  FADD R23, R5, R22 ;  /* 0x0000001605177221 */ /* 0x010fe20000000000 */
[--C-:B------:R-:W-:Y:S01]  /*8ff0*/  FADD R34, R34, -R36.reuse ;  /* 0x8000002422227221 */ /* 0x100fe20000000000 */
[----:B------:R-:W-:Y:S01]  /*9000*/  FMUL R205, R205, 1.4426950216293334961 ;  /* 0x3fb8aa3bcdcd7820 */ /* 0x000fe20000400000 */
[--C-:B------:R-:W-:Y:S01]  /*9010*/  FADD R39, R39, -R36.reuse ;  /* 0x8000002427277221 */ /* 0x100fe20000000000 */
[----:B-1----:R-:W-:Y:S01]  /*9020*/  FADD R23, R10, R23 ;  /* 0x000000170a177221 */ /* 0x002fe20000000000 */
[----:B------:R-:W-:Y:S01]  /*9030*/  FMUL R22, R34, 1.4426950216293334961 ;  /* 0x3fb8aa3b22167820 */ /* 0x000fe20000400000 */
[--C-:B------:R-:W-:Y:S01]  /*9040*/  FADD R44, R44, -R36.reuse ;  /* 0x800000242c2c7221 */ /* 0x100fe20000000000 */
[----:B------:R5:W-:Y:S01]  /*9050*/  MUFU.EX2 R226, R24 ;  /* 0x0000001800e27308 */ /* 0x000be20000000800 */
[----:B------:R-:W-:Y:S01]  /*9060*/  FMUL R39, R39, 1.4426950216293334961 ;  /* 0x3fb8aa3b27277820 */ /* 0x000fe20000400000 */
[--C-:B------:R-:W-:Y:S01]  /*9070*/  FADD R40, R40, -R36.reuse ;  /* 0x8000002428287221 */ /* 0x100fe20000000000 */
[--C-:B------:R-:W-:Y:S01]  /*9080*/  FADD R41, R41, -R36.reuse ;  /* 0x8000002429297221 */ /* 0x100fe20000000000 */
[--C-:B------:R-:W-:Y:S01]  /*9090*/  FADD R42, R42, -R36.reuse ;  /* 0x800000242a2a7221 */ /* 0x100fe20000000000 */
[--C-:B------:R-:W-:Y:S01]  /*90a0*/  FADD R43, R43, -R36.reuse ;  /* 0x800000242b2b7221 */ /* 0x100fe20000000000 */
[----:B------:R-:W-:Y:S01]  /*90b0*/  FMUL R40, R40, 1.4426950216293334961 ;  /* 0x3fb8aa3b28287820 */ /* 0x000fe20000400000 */
[--C-:B------:R-:W-:Y:S01]  /*90c0*/  FADD R47, R47, -R36.reuse ;  /* 0x800000242f2f7221 */ /* 0x100fe20000000000 */
[----:B------:R-:W1:Y:S01]  /*90d0*/  MUFU.EX2 R13, R13 ;  /* 0x0000000d000d7308 */ /* 0x000e620000000800 */
[----:B-----5:R-:W-:Y:S01]  /*90e0*/  FADD R24, R6, R23 ;  /* 0x0000001706187221 */ /* 0x020fe20000000000 */
[----:B------:R-:W-:Y:S01]  /*90f0*/  FMUL R42, R42, 1.4426950216293334961 ;  /* 0x3fb8aa3b2a2a7820 */ /* 0x000fe20000400000 */
[----:B------:R-:W-:Y:S01]  /*9100*/  FADD R202, R202, -R36 ;  /* 0x80000024caca7221 */ /* 0x000fe20000000000 */
[----:B------:R-:W-:Y:S01]  /*9110*/  FMUL R47, R47, 1.4426950216293334961 ;  /* 0x3fb8aa3b2f2f7820 */ /* 0x000fe20000400000 */
[----:B------:R-:W-:Y:S01]  /*9120*/  FADD R24, R9, R24 ;  /* 0x0000001809187221 */ /* 0x000fe20000000000 */
[--C-:B------:R-:W-:Y:S01]  /*9130*/  FADD R49, R49, -R36.reuse ;  /* 0x8000002431317221 */ /* 0x100fe20000000000 */
[----:B------:R-:W-:Y:S01]  /*9140*/  FADD R200, R200, -R36 ;  /* 0x80000024c8c87221 */ /* 0x000fe20000000000 */
[----:B------:R-:W4:Y:S01]  /*9150*/  MUFU.EX2 R11, R11 ;  /* 0x0000000b000b7308 */ /* 0x000f220000000800 */
[----:B0-----:R-:W-:Y:S01]  /*9160*/  FADD R23, R7, R24 ;  /* 0x0000001807177221 */ /* 0x001fe20000000000 */
[----:B------:R-:W-:Y:S01]  /*9170*/  FMUL R49, R49, 1.4426950216293334961 ;  /* 0x3fb8aa3b31317820 */ /* 0x000fe20000400000 */
[--C-:B------:R-:W-:Y:S01]  /*9180*/  FADD R51, R51, -R36.reuse ;  /* 0x8000002433337221 */ /* 0x100fe20000000000 */
[--C-:B------:R-:W-:Y:S01]  /*9190*/  FADD R198, R198, -R36.reuse ;  /* 0x80000024c6c67221 */ /* 0x100fe20000000000 */
[----:B------:R-:W-:Y:S01]  /*91a0*/  FADD R38, -R36, R199 ;  /* 0x000000c724267221 */ /* 0x000fe20000000100 */
[--C-:B------:R-:W-:Y:S01]  /*91b0*/  FADD R53, R53, -R36.reuse ;  /* 0x8000002435357221 */ /* 0x100fe20000000000 */
[----:B------:R-:W-:Y:S01]  /*91c0*/  FMUL R51, R51, 1.4426950216293334961 ;  /* 0x3fb8aa3b33337820 */ /* 0x000fe20000400000 */
[----:B------:R-:W0:Y:S01]  /*91d0*/  MUFU.EX2 R16, R62 ;  /* 0x0000003e00107308 */ /* 0x000e220000000800 */
[----:B------:R-:W-:Y:S01]  /*91e0*/  FMUL R38, R38, 1.4426950216293334961 ;  /* 0x3fb8aa3b26267820 */ /* 0x000fe20000400000 */
[--C-:B------:R-:W-:Y:S01]  /*91f0*/  FADD R52, R52, -R36.reuse ;  /* 0x8000002434347221 */ /* 0x100fe20000000000 */
[----:B------:R-:W-:Y:S01]  /*9200*/  FMUL R53, R53, 1.4426950216293334961 ;  /* 0x3fb8aa3b35357820 */ /* 0x000fe20000400000 */
[--C-:B------:R-:W-:Y:S01]  /*9210*/  FADD R55, R55, -R36.reuse ;  /* 0x8000002437377221 */ /* 0x100fe20000000000 */
[--C-:B------:R-:W-:Y:S01]  /*9220*/  FADD R50, R50, -R36.reuse ;  /* 0x8000002432327221 */ /* 0x100fe20000000000 */
[--C-:B------:R-:W-:Y:S01]  /*9230*/  FADD R57, R57, -R36.reuse ;  /* 0x8000002439397221 */ /* 0x100fe20000000000 */
[--C-:B------:R-:W-:Y:S01]  /*9240*/  FADD R46, R46, -R36.reuse ;  /* 0x800000242e2e7221 */ /* 0x100fe20000000000 */
[----:B------:R5:W-:Y:S01]  /*9250*/  MUFU.EX2 R231, R25 ;  /* 0x0000001900e77308 */ /* 0x000be20000000800 */
[----:B------:R-:W-:Y:S01]  /*9260*/  FMUL R55, R55, 1.4426950216293334961 ;  /* 0x3fb8aa3b37377820 */ /* 0x000fe20000400000 */
[----:B------:R-:W-:Y:S01]  /*9270*/  FMUL R57, R57, 1.4426950216293334961 ;  /* 0x3fb8aa3b39397820 */ /* 0x000fe20000400000 */
[--C-:B------:R-:W-:Y:S01]  /*9280*/  FADD R59, R59, -R36.reuse ;  /* 0x800000243b3b7221 */ /* 0x100fe20000000000 */
[--C-:B------:R-:W-:Y:S01]  /*9290*/  FADD R48, R48, -R36.reuse ;  /* 0x8000002430307221 */ /* 0x100fe20000000000 */
[--C-:B------:R-:W-:Y:S01]  /*92a0*/  FADD R61, R61, -R36.reuse ;  /* 0x800000243d3d7221 */ /* 0x100fe20000000000 */
[--C-:B------:R-:W-:Y:S01]  /*92b0*/  FADD R58, R58, -R36.reuse ;  /* 0x800000243a3a7221 */ /* 0x100fe20000000000 */
[----:B------:R-:W-:Y:S01]  /*92c0*/  FMUL R59, R59, 1.4426950216293334961 ;  /* 0x3fb8aa3b3b3b7820 */ /* 0x000fe20000400000 */
[----:B------:R-:W0:Y:S01]  /*92d0*/  MUFU.EX2 R14, R14 ;  /* 0x0000000e000e7308 */ /* 0x000e220000000800 */
[----:B-----5:R-:W-:Y:S01]  /*92e0*/  FADD R25, R12, R23 ;  /* 0x000000170c197221 */ /* 0x020fe20000000000 */
[----:B------:R-:W-:Y:S01]  /*92f0*/  FMUL R23, R44, 1.4426950216293334961 ;  /* 0x3fb8aa3b2c177820 */ /* 0x000fe20000400000 */
[----:B------:R-:W-:Y:S01]  /*9300*/  FMUL R61, R61, 1.4426950216293334961 ;  /* 0x3fb8aa3b3d3d7820 */ /* 0x000fe20000400000 */
[--C-:B------:R-:W-:Y:S01]  /*9310*/  FADD R56, R56, -R36.reuse ;  /* 0x8000002438387221 */ /* 0x100fe20000000000 */
[----:B---3--:R-:W-:Y:S01]  /*9320*/  FADD R24, R8, R25 ;  /* 0x0000001908187221 */ /* 0x008fe20000000000 */
[--C-:B------:R-:W-:Y:S01]  /*9330*/  FADD R65, R65, -R36.reuse ;  /* 0x8000002441417221 */ /* 0x100fe20000000000 */
[----:B------:R-:W-:Y:S01]  /*9340*/  FADD R54, R54, -R36 ;  /* 0x8000002436367221 */ /* 0x000fe20000000000 */
[----:B------:R-:W3:Y:S01]  /*9350*/  MUFU.EX2 R17, R17 ;  /* 0x0000001100117308 */ /* 0x000ee20000000800 */
[----:B-1----:R-:W-:Y:S01]  /*9360*/  FADD R24, R13, R24 ;  /* 0x000000180d187221 */ /* 0x002fe20000000000 */
[----:B------:R-:W-:Y:S01]  /*9370*/  FMUL R56, R56, 1.4426950216293334961 ;  /* 0x3fb8aa3b38387820 */ /* 0x000fe20000400000 */
[----:B------:R-:W-:Y:S01]  /*9380*/  FADD R63, R63, -R36 ;  /* 0x800000243f3f7221 */ /* 0x000fe20000000000 */
[----:B------:R-:W-:Y:S01]  /*9390*/  FMUL R54, R54, 1.4426950216293334961 ;  /* 0x3fb8aa3b36367820 */ /* 0x000fe20000400000 */
[----:B----4-:R-:W-:Y:S01]  /*93a0*/  FADD R25, R11, R24 ;  /* 0x000000180b197221 */ /* 0x010fe20000000000 */
[----:B------:R-:W-:Y:S01]  /*93b0*/  FMUL R24, R41, 1.4426950216293334961 ;  /* 0x3fb8aa3b29187820 */ /* 0x000fe20000400000 */
[----:B------:R-:W-:Y:S01]  /*93c0*/  FADD R45, R45, -R36 ;  /* 0x800000242d2d7221 */ /* 0x000fe20000000000 */
[----:B------:R-:W1:Y:S01]  /*93d0*/  MUFU.EX2 R15, R15 ;  /* 0x0000000f000f7308 */ /* 0x000e620000000800 */
[----:B0-----:R-:W-:-:S02]  /*93e0*/  FADD R25, R16, R25 ;  /* 0x0000001910197221 */ /* 0x001fc40000000000 */
[----:B------:R-:W-:-:S05]  /*93f0*/  FMUL R45, R45, 1.4426950216293334961 ;  /* 0x3fb8aa3b2d2d7820 */ /* 0x000fca0000400000 */
[----:B------:R-:W0:Y:S08]  /*9400*/  MUFU.EX2 R20, R60 ;  /* 0x0000003c00147308 */ /* 0x000e300000000800 */
[----:B------:R-:W4:Y:S08]  /*9410*/  MUFU.EX2 R18, R18 ;  /* 0x0000001200127308 */ /* 0x000f300000000800 */
[----:B------:R5:W-:Y:S08]  /*9420*/  MUFU.EX2 R229, R26 ;  /* 0x0000001a00e57308 */ /* 0x000bf00000000800 */
[----:B------:R0:W2:Y:S01]  /*9430*/  MUFU.EX2 R223, R21 ;  /* 0x0000001500df7308 */ /* 0x0000a20000000800 */
[----:B-----5:R-:W-:-:S04]  /*9440*/  FADD R26, R14, R25 ;  /* 0x000000190e1a7221 */ /* 0x020fc80000000000 */
[----:B---3--:R-:W-:-:S03]  /*9450*/  FADD R26, R17, R26 ;  /* 0x0000001a111a7221 */ /* 0x008fc60000000000 */
[----:B------:R-:W3:Y:S01]  /*9460*/  MUFU.EX2 R19, R19 ;  /* 0x0000001300137308 */ /* 0x000ee20000000800 */
[----:B-1----:R-:W-:Y:S01]  /*9470*/  FADD R25, R15, R26 ;  /* 0x0000001a0f197221 */ /* 0x002fe20000000000 */
[----:B0-----:R-:W-:-:S06]  /*9480*/  FMUL R21, R37, 1.4426950216293334961 ;  /* 0x3fb8aa3b25157820 */ /* 0x001fcc0000400000 */
[----:B------:R0:W1:Y:S08]  /*9490*/  MUFU.EX2 R236, R27 ;  /* 0x0000001b00ec7308 */ /* 0x0000700000000800 */
[----:B------:R5:W1:Y:S01]  /*94a0*/  MUFU.EX2 R234, R28 ;  /* 0x0000001c00ea7308 */ /* 0x000a620000000800 */
[----:B0-----:R-:W-:Y:S01]  /*94b0*/  FADD R27, R20, R25 ;  /* 0x00000019141b7221 */ /* 0x001fe20000000000 */
[----:B------:R-:W-:-:S03]  /*94c0*/  FMUL R25, R43, 1.4426950216293334961 ;  /* 0x3fb8aa3b2b197820 */ /* 0x000fc60000400000 */
[----:B----4-:R-:W-:-:S03]  /*94d0*/  FADD R26, R18, R27 ;  /* 0x0000001b121a7221 */ /* 0x010fc60000000000 */
[----:B------:R1:W0:Y:S01]  /*94e0*/  MUFU.EX2 R235, R29 ;  /* 0x0000001d00eb7308 */ /* 0x0002220000000800 */
[----:B--2---:R-:W-:-:S04]  /*94f0*/  FADD R26, R223, R26 ;  /* 0x0000001adf1a7221 */ /* 0x004fc80000000000 */
[----:B---3--:R-:W-:Y:S01]  /*9500*/  FADD R27, R19, R26 ;  /* 0x0000001a131b7221 */ /* 0x008fe20000000000 */
[----:B------:R-:W-:Y:S02]  /*9510*/  FMUL R26, R202, 1.4426950216293334961 ;  /* 0x3fb8aa3bca1a7820 */ /* 0x000fe40000400000 */
[----:B------:R-:W2:Y:S01]  /*9520*/  MUFU.EX2 R232, R30 ;  /* 0x0000001e00e87308 */ /* 0x000ea20000000800 */
[----:B------:R-:W-:-:S04]  /*9530*/  FADD R27, R228, R27 ;  /* 0x0000001be41b7221 */ /* 0x000fc80000000000 */
[----:B-----5:R-:W-:-:S03]  /*9540*/  FADD R28, R226, R27 ;  /* 0x0000001be21c7221 */ /* 0x020fc60000000000 */
[----:B------:R-:W3:Y:S01]  /*9550*/  MUFU.EX2 R233, R31 ;  /* 0x0000001f00e97308 */ /* 0x000ee20000000800 */
[----:B------:R-:W-:-:S04]  /*9560*/  FADD R28, R231, R28 ;  /* 0x0000001ce71c7221 */ /* 0x000fc80000000000 */
[----:B------:R-:W-:-:S03]  /*9570*/  FADD R27, R229, R28 ;  /* 0x0000001ce51b7221 */ /* 0x000fc60000000000 */
[----:B------:R-:W4:Y:S01]  /*9580*/  MUFU.EX2 R230, R32 ;  /* 0x0000002000e67308 */ /* 0x000f220000000800 */
[----:B-1----:R-:W-:Y:S01]  /*9590*/  FADD R29, R236, R27 ;  /* 0x0000001bec1d7221 */ /* 0x002fe20000000000 */
[----:B------:R-:W-:-:S03]  /*95a0*/  FMUL R27, R200, 1.4426950216293334961 ;  /* 0x3fb8aa3bc81b7820 */ /* 0x000fc60000400000 */
[----:B------:R-:W-:-:S03]  /*95b0*/  FADD R28, R234, R29 ;  /* 0x0000001dea1c7221 */ /* 0x000fc60000000000 */
[----:B------:R-:W1:Y:S01]  /*95c0*/  MUFU.EX2 R227, R33 ;  /* 0x0000002100e37308 */ /* 0x000e620000000800 */
[----:B0-----:R-:W-:-:S04]  /*95d0*/  FADD R29, R235, R28 ;  /* 0x0000001ceb1d7221 */ /* 0x001fc80000000000 */
[----:B--2---:R-:W-:-:S03]  /*95e0*/  FADD R28, R232, R29 ;  /* 0x0000001de81c7221 */ /* 0x004fc60000000000 */
[----:B------:R-:W0:Y:S01]  /*95f0*/  MUFU.EX2 R225, R208 ;  /* 0x000000d000e17308 */ /* 0x000e220000000800 */
[----:B---3--:R-:W-:Y:S01]  /*9600*/  FADD R29, R233, R28 ;  /* 0x0000001ce91d7221 */ /* 0x008fe20000000000 */
[----:B------:R-:W-:-:S03]  /*9610*/  FMUL R28, R198, 1.4426950216293334961 ;  /* 0x3fb8aa3bc61c7820 */ /* 0x000fc60000400000 */
[----:B----4-:R-:W-:-:S03]  /*9620*/  FADD R30, R230, R29 ;  /* 0x0000001de61e7221 */ /* 0x010fc60000000000 */
[----:B------:R-:W2:Y:S01]  /*9630*/  MUFU.EX2 R224, R35 ;  /* 0x0000002300e07308 */ /* 0x000ea20000000800 */
[----:B-1----:R-:W-:-:S07]  /*9640*/  FADD R30, R227, R30 ;  /* 0x0000001ee31e7221 */ /* 0x002fce0000000000 */
[----:B------:R-:W1:Y:S01]  /*9650*/  MUFU.EX2 R221, R207 ;  /* 0x000000cf00dd7308 */ /* 0x000e620000000800 */
[----:B0-----:R-:W-:-:S07]  /*9660*/  FADD R29, R225, R30 ;  /* 0x0000001ee11d7221 */ /* 0x001fce0000000000 */
[----:B------:R-:W0:Y:S01]  /*9670*/  MUFU.EX2 R222, R206 ;  /* 0x000000ce00de7308 */ /* 0x000e220000000800 */
[----:B--2---:R-:W-:Y:S01]  /*9680*/  FADD R30, R224, R29 ;  /* 0x0000001de01e7221 */ /* 0x004fe20000000000 */
[----:B------:R-:W-:-:S06]  /*9690*/  FMUL R29, R52, 1.4426950216293334961 ;  /* 0x3fb8aa3b341d7820 */ /* 0x000fcc0000400000 */
        /* <DEDUP_REMOVED lines=11> */
[----:B------:R0:W3:Y:S01]  /*9750*/  MUFU.EX2 R218, R40 ;  /* 0x0000002800da7308 */ /* 0x0000e20000000800 */
[----:B--2---:R-:W-:-:S07]  /*9760*/  FADD R32, R219, R32 ;  /* 0x00000020db207221 */ /* 0x004fce0000000000 */
[----:B------:R-:W2:Y:S01]  /*9770*/  MUFU.EX2 R24, R24 ;  /* 0x0000001800187308 */ /* 0x000ea20000000800 */
[----:B-1----:R-:W-:Y:S01]  /*9780*/  FADD R31, R23, R32 ;  /* 0x00000020171f7221 */ /* 0x002fe20000000000 */
[----:B0-----:R-:W-:-:S06]  /*9790*/  SHF.R.U32.HI R40, RZ, 0x1, R0 ;  /* 0x00000001ff287819 */ /* 0x001fcc0000011600 */
[----:B------:R0:W1:Y:S01]  /*97a0*/  MUFU.EX2 R217, R42 ;  /* 0x0000002a00d97308 */ /* 0x0000620000000800 */
[----:B---3--:R-:W-:Y:S01]  /*97b0*/  FADD R33, R218, R31 ;  /* 0x0000001fda217221 */ /* 0x008fe20000000000 */
[----:B------:R-:W-:-:S06]  /*97c0*/  FMUL R31, R46, 1.4426950216293334961 ;  /* 0x3fb8aa3b2e1f7820 */ /* 0x000fcc0000400000 */
[----:B------:R-:W3:Y:S01]  /*97d0*/  MUFU.EX2 R25, R25 ;  /* 0x0000001900197308 */ /* 0x000ee20000000800 */
[----:B--2---:R-:W-:Y:S01]  /*97e0*/  FADD R32, R24, R33 ;  /* 0x0000002118207221 */ /* 0x004fe20000000000 */
[----:B0-----:R-:W-:-:S06]  /*97f0*/  IMAD.U32 R42, RZ, RZ, UR66 ;  /* 0x00000042ff2a7e24 */ /* 0x001fcc000f8e00ff */
[----:B------:R0:W2:Y:S01]  /*9800*/  MUFU.EX2 R216, R47 ;  /* 0x0000002f00d87308 */ /* 0x0000a20000000800 */
[----:B-1----:R-:W-:-:S07]  /*9810*/  FADD R32, R217, R32 ;  /* 0x00000020d9207221 */ /* 0x002fce0000000000 */
[----:B------:R-:W1:Y:S01]  /*9820*/  MUFU.EX2 R26, R26 ;  /* 0x0000001a001a7308 */ /* 0x000e620000000800 */
[----:B---3--:R-:W-:Y:S01]  /*9830*/  FADD R33, R25, R32 ;  /* 0x0000002019217221 */ /* 0x008fe20000000000 */
[----:B------:R-:W-:Y:S01]  /*9840*/  FMUL R32, R48, 1.4426950216293334961 ;  /* 0x3fb8aa3b30207820 */ /* 0x000fe20000400000 */
[----:B0-----:R-:W-:-:S04]  /*9850*/  IMAD.U32 R47, RZ, RZ, UR63 ;  /* 0x0000003fff2f7e24 */ /* 0x001fc8000f8e00ff */
[----:B------:R-:W-:Y:S01]  /*9860*/  IMAD.WIDE R46, R47, 0x2, R188 ;  /* 0x000000022f2e7825 */ /* 0x000fe200078e02bc */
[----:B------:R0:W3:Y:S03]  /*9870*/  MUFU.EX2 R215, R49 ;  /* 0x0000003100d77308 */ /* 0x0000e60000000800 */
[----:B--2---:R-:W-:-:S05]  /*9880*/  FADD R33, R216, R33 ;  /* 0x00000021d8217221 */ /* 0x004fca0000000000 */
[----:B------:R-:W2:Y:S01]  /*9890*/  MUFU.EX2 R27, R27 ;  /* 0x0000001b001b7308 */ /* 0x000ea20000000800 */
[----:B-1----:R-:W-:Y:S01]  /*98a0*/  FADD R34, R26, R33 ;  /* 0x000000211a227221 */ /* 0x002fe20000000000 */
[----:B------:R-:W-:Y:S01]  /*98b0*/  SHF.R.U32.HI R33, RZ, 0x2, R0 ;  /* 0x00000002ff217819 */ /* 0x000fe20000011600 */
[----:B0-----:R-:W-:-:S03]  /*98c0*/  IMAD.U32 R49, RZ, RZ, UR63 ;  /* 0x0000003fff317e24 */ /* 0x001fc6000f8e00ff */
[----:B------:R-:W-:Y:S02]  /*98d0*/  LOP3.LUT R35, R33, 0x38, RZ, 0xc0, !PT ;  /* 0x0000003821237812 */ /* 0x000fe400078ec0ff */
[----:B------:R0:W1:Y:S01]  /*98e0*/  MUFU.EX2 R214, R51 ;  /* 0x0000003300d67308 */ /* 0x0000620000000800 */
[----:B---3--:R-:W-:-:S07]  /*98f0*/  FADD R34, R215, R34 ;  /* 0x00000022d7227221 */ /* 0x008fce0000000000 */
[----:B------:R-:W3:Y:S01]  /*9900*/  MUFU.EX2 R28, R28 ;  /* 0x0000001c001c7308 */ /* 0x000ee20000000800 */
[----:B--2---:R-:W-:Y:S01]  /*9910*/  FADD R33, R27, R34 ;  /* 0x000000221b217221 */ /* 0x004fe20000000000 */
[----:B------:R-:W-:Y:S01]  /*9920*/  LOP3.LUT R34, R35, 0x1f, R0, 0xf8, !PT ;  /* 0x0000001f23227812 */ /* 0x000fe200078ef800 */
[----:B0-----:R-:W-:-:S04]  /*9930*/  IMAD.U32 R51, RZ, RZ, UR63 ;  /* 0x0000003fff337e24 */ /* 0x001fc8000f8e00ff */
[----:B------:R-:W-:Y:S01]  /*9940*/  IMAD.SHL.U32 R37, R34, 0x10, RZ ;  /* 0x0000001022257824 */ /* 0x000fe200078e00ff */
[----:B------:R-:W0:Y:S01]  /*9950*/  MUFU.EX2 R38, R38 ;  /* 0x0000002600267308 */ /* 0x000e220000000800 */
[----:B-1----:R-:W-:Y:S01]  /*9960*/  FADD R35, R214, R33 ;  /* 0x00000021d6237221 */ /* 0x002fe20000000000 */
[----:B------:R-:W-:Y:S01]  /*9970*/  FMUL R33, R58, 1.4426950216293334961 ;  /* 0x3fb8aa3b3a217820 */ /* 0x000fe20000400000 */
[----:B------:R-:W-:Y:S01]  /*9980*/  IMAD.WIDE R50, R51, 0x2, R196 ;  /* 0x0000000233327825 */ /* 0x000fe200078e02c4 */
[----:B------:R-:W-:-:S04]  /*9990*/  LOP3.LUT R39, R37, 0x1f0, RZ, 0xc0, !PT ;  /* 0x000001f025277812 */ /* 0x000fc800078ec0ff */
[----:B------:R-:W1:Y:S01]  /*99a0*/  MUFU.EX2 R211, R53 ;  /* 0x0000003500d37308 */ /* 0x000e620000000800 */
[----:B---3--:R-:W-:Y:S01]  /*99b0*/  FADD R34, R28, R35 ;  /* 0x000000231c227221 */ /* 0x008fe20000000000 */
[----:B------:R-:W-:-:S04]  /*99c0*/  LOP3.LUT R35, R37, 0x1b0, RZ, 0xc0, !PT ;  /* 0x000001b025237812 */ /* 0x000fc800078ec0ff */
[----:B------:R-:W-:Y:S02]  /*99d0*/  LOP3.LUT R40, R35, 0x40, R40, 0xf8, !PT ;  /* 0x0000004023287812 */ /* 0x000fe400078ef828 */
[----:B------:R-:W2:Y:S03]  /*99e0*/  MUFU.EX2 R29, R29 ;  /* 0x0000001d001d7308 */ /* 0x000ea60000000800 */
[----:B------:R-:W-:-:S05]  /*99f0*/  VIADD R41, R40, UR7 ;  /* 0x0000000728297c36 */ /* 0x000fca0008000000 */
[----:B------:R3:W4:Y:S01]  /*9a00*/  MUFU.EX2 R212, R55 ;  /* 0x0000003700d47308 */ /* 0x0007220000000800 */
[----:B0-----:R0:W-:Y:S01]  /*9a10*/  STSM.16.M88 [R41+0x8000], R38 ;  /* 0x0080002629007844 */ /* 0x0011e20000000000 */
[----:B-1----:R-:W-:Y:S01]  /*9a20*/  FADD R34, R211, R34 ;  /* 0x00000022d3227221 */ /* 0x002fe20000000000 */
[----:B------:R-:W-:Y:S03]  /*9a30*/  BAR.SYNC.DEFER_BLOCKING 0x0 ;  /* 0x0000000000007b1d */ /* 0x000fe60000010000 */
[----:B--2---:R-:W-:Y:S01]  /*9a40*/  FADD R35, R29, R34 ;  /* 0x000000221d237221 */ /* 0x004fe20000000000 */
[----:B------:R-:W-:Y:S02]  /*9a50*/  FMUL R34, R65, 1.4426950216293334961 ;  /* 0x3fb8aa3b41227820 */ /* 0x000fe40000400000 */
[----:B------:R-:W1:Y:S01]  /*9a60*/  MUFU.EX2 R30, R30 ;  /* 0x0000001e001e7308 */ /* 0x000e620000000800 */
[----:B---3--:R-:W-:-:S02]  /*9a70*/  IMAD.U32 R55, RZ, RZ, UR63 ;  /* 0x0000003fff377e24 */ /* 0x008fc4000f8e00ff */
[----:B----4-:R-:W-:-:S05]  /*9a80*/  FADD R35, R212, R35 ;  /* 0x00000023d4237221 */ /* 0x010fca0000000000 */
[----:B------:R-:W2:Y:S08]  /*9a90*/  MUFU.EX2 R209, R57 ;  /* 0x0000003900d17308 */ /* 0x000eb00000000800 */
[----:B------:R-:W3:Y:S01]  /*9aa0*/  MUFU.EX2 R31, R31 ;  /* 0x0000001f001f7308 */ /* 0x000ee20000000800 */
[----:B-1----:R-:W-:Y:S01]  /*9ab0*/  FADD R40, R30, R35 ;  /* 0x000000231e287221 */ /* 0x002fe20000000000 */
[----:B------:R-:W1:Y:S01]  /*9ac0*/  LDSM.16.M88 R39, [R39+UR7+0x8000] ;  /* 0x008000072727783b */ /* 0x000e620008000000 */
[----:B------:R-:W4:Y:S05]  /*9ad0*/  SYNCS.PHASECHK.TRANS64.TRYWAIT P0, [UR10], R42 ;  /* 0x0000002aff0075a7 */ /* 0x000f2a000800110a */
[----:B------:R-:W5:Y:S01]  /*9ae0*/  MUFU.EX2 R210, R59 ;  /* 0x0000003b00d27308 */ /* 0x000f620000000800 */
[----:B--2---:R-:W-:-:S07]  /*9af0*/  FADD R40, R209, R40 ;  /* 0x00000028d1287221 */ /* 0x004fce0000000000 */
[----:B------:R-:W2:Y:S01]  /*9b00*/  MUFU.EX2 R32, R32 ;  /* 0x0000002000207308 */ /* 0x000ea20000000800 */
[----:B---3--:R-:W-:-:S07]  /*9b10*/  FADD R35, R31, R40 ;  /* 0x000000281f237221 */ /* 0x008fce0000000000 */
[----:B------:R-:W3:Y:S01]  /*9b20*/  MUFU.EX2 R207, R61 ;  /* 0x0000003d00cf7308 */ /* 0x000ee20000000800 */
[----:B-----5:R-:W-:Y:S01]  /*9b30*/  FADD R37, R210, R35 ;  /* 0x00000023d2257221 */ /* 0x020fe20000000000 */
[----:B------:R-:W-:-:S06]  /*9b40*/  FMUL R35, R63, 1.4426950216293334961 ;  /* 0x3fb8aa3b3f237820 */ /* 0x000fcc0000400000 */
[----:B------:R-:W5:Y:S01]  /*9b50*/  MUFU.EX2 R33, R33 ;  /* 0x0000002100217308 */ /* 0x000f620000000800 */
[----:B--2---:R-:W-:-:S07]  /*9b60*/  FADD R40, R32, R37 ;  /* 0x0000002520287221 */ /* 0x004fce0000000000 */
[----:B------:R-:W2:Y:S01]  /*9b70*/  MUFU.EX2 R208, R56 ;  /* 0x0000003800d07308 */ /* 0x000ea20000000800 */
[----:B---3--:R-:W-:-:S07]  /*9b80*/  FADD R40, R207, R40 ;  /* 0x00000028cf287221 */ /* 0x008fce0000000000 */
[----:B------:R-:W3:Y:S01]  /*9b90*/  MUFU.EX2 R34, R34 ;  /* 0x0000002200227308 */ /* 0x000ee20000000800 */
[----:B-----5:R-:W-:-:S07]  /*9ba0*/  FADD R37, R33, R40 ;  /* 0x0000002821257221 */ /* 0x020fce0000000000 */
[----:B------:R-:W5:Y:S01]  /*9bb0*/  MUFU.EX2 R205, R54 ;  /* 0x0000003600cd7308 */ /* 0x000f620000000800 */
[----:B--2---:R-:W-:-:S07]  /*9bc0*/  FADD R37, R208, R37 ;  /* 0x00000025d0257221 */ /* 0x004fce0000000000 */
[----:B------:R-:W2:Y:S01]  /*9bd0*/  MUFU.EX2 R35, R35 ;  /* 0x0000002300237308 */ /* 0x000ea20000000800 */
[----:B---3--:R-:W-:-:S07]  /*9be0*/  FADD R40, R34, R37 ;  /* 0x0000002522287221 */ /* 0x008fce0000000000 */
[----:B------:R-:W3:Y:S01]  /*9bf0*/  MUFU.EX2 R206, R45 ;  /* 0x0000002d00ce7308 */ /* 0x000ee20000000800 */
[----:B-----5:R-:W-:-:S04]  /*9c00*/  FADD R40, R205, R40 ;  /* 0x00000028cd287221 */ /* 0x020fc80000000000 */
[----:B--2---:R-:W-:-:S04]  /*9c10*/  FADD R37, R35, R40 ;  /* 0x0000002823257221 */ /* 0x004fc80000000000 */
[----:B---3--:R-:W-:-:S05]  /*9c20*/  FADD R37, R206, R37 ;  /* 0x00000025ce257221 */ /* 0x008fca0000000000 */
[----:B------:R0:W2:Y:S01]  /*9c30*/  SHFL.BFLY PT, R40, R37, 0x10, 0x1f ;  /* 0x0e001f0025287f89 */ /* 0x0000a200000e0000 */
[----:B-1--4-:R-:W-:Y:S05]  /*9c40*/  @!P0 BRA `(.L_x_15) ;  /* 0x00000028008c8947 */ /* 0x012fea0003800000 */
.L_x_24:
[----:B------:R-:W-:Y:S01]  /*9c50*/  IMAD.U32 R57, RZ, RZ, UR63 ;  /* 0x0000003fff397e24 */ /* 0x000fe2000f8e00ff */
[----:B0-----:R0:W3:Y:S01]  /*9c60*/  LDG.E.U16 R41, desc[UR22][R50.64] ;  /* 0x0000001632297981 */ /* 0x0010e2000c1e1500 */
[----:B------:R-:W-:Y:S02]  /*9c70*/  IMAD.U32 R53, RZ, RZ, UR63 ;  /* 0x0000003fff357e24 */ /* 0x000fe4000f8e00ff */
[----:B------:R-:W-:Y:S01]  /*9c80*/  IMAD.U32 R45, RZ, RZ, UR63 ;  /* 0x0000003fff2d7e24 */ /* 0x000fe2000f8e00ff */
[----:B------:R-:W4:Y:S01]  /*9c90*/  LDG.E.U16 R42, desc[UR22][R46.64] ;  /* 0x000000162e2a7981 */ /* 0x000f22000c1e1500 */
[----:B------:R-:W-:Y:S02]  /*9ca0*/  IMAD.U32 R63, RZ, RZ, UR63 ;  /* 0x0000003fff3f7e24 */ /* 0x000fe4000f8e00ff */
[----:B------:R-:W-:-:S04]  /*9cb0*/  IMAD.WIDE R56, R57, 0x2, R164 ;  /* 0x0000000239387825 */ /* 0x000fc800078e02a4 */
[----:B------:R-:W-:-:S04]  /*9cc0*/  IMAD.WIDE R52, R53, 0x2, R156 ;  /* 0x0000000235347825 */ /* 0x000fc800078e029c */
[----:B------:R-:W-:Y:S01]  /*9cd0*/  IMAD.WIDE R54, R55, 0x2, R180 ;  /* 0x0000000237367825 */ /* 0x000fe200078e02b4 */
[----:B------:R-:W5:Y:S03]  /*9ce0*/  LDG.E.U16 R46, desc[UR22][R52.64] ;  /* 0x00000016342e7981 */ /* 0x000f66000c1e1500 */
[----:B------:R-:W-:Y:S01]  /*9cf0*/  IMAD.U32 R59, RZ, RZ, UR63 ;  /* 0x0000003fff3b7e24 */ /* 0x000fe2000f8e00ff */
[----:B--2---:R-:W2:Y:S01]  /*9d00*/  LDG.E.U16 R43, desc[UR22][R54.64] ;  /* 0x00000016362b7981 */ /* 0x004ea2000c1e1500 */
[----:B0-----:R-:W-:-:S03]  /*9d10*/  IMAD.WIDE R50, R45, 0x2, R148 ;  /* 0x000000022d327825 */ /* 0x001fc600078e0294 */
[----:B------:R0:W2:Y:S01]  /*9d20*/  LDG.E.U16 R45, desc[UR22][R56.64] ;  /* 0x00000016382d7981 */ /* 0x0000a2000c1e1500 */
[----:B------:R-:W-:Y:S02]  /*9d30*/  IMAD.U32 R65, RZ, RZ, UR63 ;  /* 0x0000003fff417e24 */ /* 0x000fe4000f8e00ff */
[----:B------:R-:W-:Y:S01]  /*9d40*/  IMAD.U32 R61, RZ, RZ, UR63 ;  /* 0x0000003fff3d7e24 */ /* 0x000fe2000f8e00ff */
[----:B------:R-:W2:Y:S01]  /*9d50*/  LDG.E.U16 R47, desc[UR22][R50.64] ;  /* 0x00000016322f7981 */ /* 0x000ea2000c1e1500 */
[----:B------:R-:W-:-:S04]  /*9d60*/  IMAD.WIDE R62, R63, 0x2, R186 ;  /* 0x000000023f3e7825 */ /* 0x000fc800078e02ba */
[----:B------:R-:W-:-:S04]  /*9d70*/  IMAD.WIDE R48, R49, 0x2, R172 ;  /* 0x0000000231307825 */ /* 0x000fc800078e02ac */
[----:B------:R-:W-:Y:S01]  /*9d80*/  IMAD.WIDE R58, R59, 0x2, R140 ;  /* 0x000000023b3a7825 */ /* 0x000fe200078e028c */
[----:B------:R1:W2:Y:S03]  /*9d90*/  LDG.E.U16 R50, desc[UR22][R62.64] ;  /* 0x000000163e327981 */ /* 0x0002a6000c1e1500 */
[----:B------:R-:W-:Y:S01]  /*9da0*/  IMAD.U32 R199, RZ, RZ, UR63 ;  /* 0x0000003fffc77e24 */ /* 0x000fe2000f8e00ff */
[----:B------:R-:W2:Y:S01]  /*9db0*/  LDG.E.U16 R44, desc[UR22][R48.64] ;  /* 0x00000016302c7981 */ /* 0x000ea2000c1e1500 */
[----:B0-----:R-:W-:-:S04]  /*9dc0*/  IMAD.WIDE R56, R65, 0x2, R170 ;  /* 0x0000000241387825 */ /* 0x001fc800078e02aa */
[----:B------:R-:W-:Y:S01]  /*9dd0*/  IMAD.U32 R53, RZ, RZ, UR63 ;  /* 0x0000003fff357e24 */ /* 0x000fe2000f8e00ff */
[----:B------:R-:W2:Y:S01]  /*9de0*/  LDG.E.U16 R52, desc[UR22][R56.64] ;  /* 0x0000001638347981 */ /* 0x000ea2000c1e1500 */
[----:B------:R-:W-:-:S03]  /*9df0*/  IMAD.WIDE R54, R61, 0x2, R194 ;  /* 0x000000023d367825 */ /* 0x000fc600078e02c2 */
[----:B------:R0:W2:Y:S01]  /*9e00*/  LDG.E.U16 R48, desc[UR22][R58.64] ;  /* 0x000000163a307981 */ /* 0x0000a2000c1e1500 */
[----:B------:R-:W-:-:S03]  /*9e10*/  IMAD.WIDE R64, R65, 0x2, R162 ;  /* 0x0000000241407825 */ /* 0x000fc600078e02a2 */
[----:B------:R0:W2:Y:S01]  /*9e20*/  LDG.E.U16 R49, desc[UR22][R54.64] ;  /* 0x0000001636317981 */ /* 0x0000a2000c1e1500 */
[----:B-1----:R-:W-:-:S04]  /*9e30*/  IMAD.WIDE R62, R199, 0x2, R138 ;  /* 0x00000002c73e7825 */ /* 0x002fc800078e028a */
[----:B------:R-:W-:Y:S01]  /*9e40*/  IMAD.U32 R201, RZ, RZ, UR63 ;  /* 0x0000003fffc97e24 */ /* 0x000fe2000f8e00ff */
[----:B------:R-:W2:Y:S01]  /*9e50*/  LDG.E.U16 R56, desc[UR22][R62.64] ;  /* 0x000000163e387981 */ /* 0x000ea2000c1e1500 */
[----:B------:R-:W-:-:S04]  /*9e60*/  IMAD.WIDE R60, R61, 0x2, R178 ;  /* 0x000000023d3c7825 */ /* 0x000fc800078e02b2 */
[----:B0-----:R-:W-:Y:S01]  /*9e70*/  IMAD.WIDE R58, R53, 0x2, R154 ;  /* 0x00000002353a7825 */ /* 0x001fe200078e029a */
[----:B------:R-:W2:Y:S03]  /*9e80*/  LDG.E.U16 R51, desc[UR22][R60.64] ;  /* 0x000000163c337981 */ /* 0x000ea6000c1e1500 */
[----:B------:R-:W-:Y:S01]  /*9e90*/  IMAD.U32 R241, RZ, RZ, UR63 ;  /* 0x0000003ffff17e24 */ /* 0x000fe2000f8e00ff */
[----:B------:R0:W2:Y:S01]  /*9ea0*/  LDG.E.U16 R53, desc[UR22][R64.64] ;  /* 0x0000001640357981 */ /* 0x0000a2000c1e1500 */
[----:B------:R-:W-:Y:S02]  /*9eb0*/  IMAD.U32 R55, RZ, RZ, UR63 ;  /* 0x0000003fff377e24 */ /* 0x000fe4000f8e00ff */
[----:B------:R-:W-:Y:S01]  /*9ec0*/  IMAD.U32 R67, RZ, RZ, UR63 ;  /* 0x0000003fff437e24 */ /* 0x000fe2000f8e00ff */
[----:B------:R-:W2:Y:S01]  /*9ed0*/  LDG.E.U16 R54, desc[UR22][R58.64] ;  /* 0x000000163a367981 */ /* 0x000ea2000c1e1500 */
[----:B------:R-:W-:-:S04]  /*9ee0*/  IMAD.WIDE R198, R199, 0x2, R184 ;  /* 0x00000002c7c67825 */ /* 0x000fc800078e02b8 */
[----:B------:R-:W-:Y:S02]  /*9ef0*/  IMAD.U32 R203, RZ, RZ, UR63 ;  /* 0x0000003fffcb7e24 */ /* 0x000fe4000f8e00ff */
[----:B0-----:R-:W-:Y:S01]  /*9f00*/  IMAD.WIDE R64, R201, 0x2, R176 ;  /* 0x00000002c9407825 */ /* 0x001fe200078e02b0 */
[----:B------:R-:W2:Y:S03]  /*9f10*/  LDG.E.U16 R58, desc[UR22][R198.64] ;  /* 0x00000016c63a7981 */ /* 0x000ea6000c1e1500 */
[----:B------:R-:W-:Y:S02]  /*9f20*/  IMAD.U32 R63, RZ, RZ, UR63 ;  /* 0x0000003fff3f7e24 */ /* 0x000fe4000f8e00ff */
[----:B------:R-:W-:Y:S01]  /*9f30*/  IMAD.WIDE R240, R241, 0x2, R144 ;  /* 0x00000002f1f07825 */ /* 0x000fe200078e0290 */
[----:B------:R0:W2:Y:S03]  /*9f40*/  LDG.E.U16 R59, desc[UR22][R64.64] ;  /* 0x00000016403b7981 */ /* 0x0000a6000c1e1500 */
[----:B------:R-:W-:-:S02]  /*9f50*/  IMAD.U32 R239, RZ, RZ, UR63 ;  /* 0x0000003fffef7e24 */ /* 0x000fc4000f8e00ff */
[----:B------:R-:W-:-:S04]  /*9f60*/  IMAD.WIDE R60, R55, 0x2, R192 ;  /* 0x00000002373c7825 */ /* 0x000fc800078e02c0 */
[----:B------:R-:W-:Y:S01]  /*9f70*/  IMAD.WIDE R66, R67, 0x2, R146 ;  /* 0x0000000243427825 */ /* 0x000fe200078e0292 */
[----:B------:R-:W2:Y:S03]  /*9f80*/  LDG.E.U16 R57, desc[UR22][R60.64] ;  /* 0x000000163c397981 */ /* 0x000ea6000c1e1500 */
[----:B------:R-:W-:Y:S01]  /*9f90*/  IMAD.WIDE R202, R203, 0x2, R168 ;  /* 0x00000002cbca7825 */ /* 0x000fe200078e02a8 */
[----:B------:R-:W2:Y:S03]  /*9fa0*/  LDG.E.U16 R55, desc[UR22][R66.64] ;  /* 0x0000001642377981 */ /* 0x000ea6000c1e1500 */
[----:B------:R-:W-:Y:S01]  /*9fb0*/  IMAD.WIDE R200, R201, 0x2, R160 ;  /* 0x00000002c9c87825 */ /* 0x000fe200078e02a0 */
[----:B------:R-:W2:Y:S03]  /*9fc0*/  LDG.E.U16 R60, desc[UR22][R202.64] ;  /* 0x00000016ca3c7981 */ /* 0x000ea6000c1e1500 */
[----:B0-----:R-:W-:-:S02]  /*9fd0*/  IMAD.U32 R65, RZ, RZ, UR63 ;  /* 0x0000003fff417e24 */ /* 0x001fc4000f8e00ff */
[----:B------:R-:W-:Y:S01]  /*9fe0*/  IMAD.U32 R237, RZ, RZ, UR63 ;  /* 0x0000003fffed7e24 */ /* 0x000fe2000f8e00ff */
[----:B------:R-:W2:Y:S01]  /*9ff0*/  LDG.E.U16 R61, desc[UR22][R200.64] ;  /* 0x00000016c83d7981 */ /* 0x000ea2000c1e1500 */
[----:B------:R-:W-:-:S03]  /*a000*/  IMAD.WIDE R198, R63, 0x2, R136 ;  /* 0x000000023fc67825 */ /* 0x000fc600078e0288 */
[----:B------:R0:W2:Y:S01]  /*a010*/  LDG.E.U16 R63, desc[UR22][R240.64] ;  /* 0x00000016f03f7981 */ /* 0x0000a2000c1e1500 */
[----:B------:R-:W-:-:S03]  /*a020*/  IMAD.WIDE R238, R239, 0x2, R190 ;  /* 0x00000002efee7825 */ /* 0x000fc600078e02be */
[----:B------:R-:W2:Y:S01]  /*a030*/  LDG.E.U16 R64, desc[UR22][R198.64] ;  /* 0x00000016c6407981 */ /* 0x000ea2000c1e1500 */
[----:B------:R-:W-:Y:S02]  /*a040*/  IMAD.U32 R247, RZ, RZ, UR63 ;  /* 0x0000003ffff77e24 */ /* 0x000fe4000f8e00ff */
[----:B------:R-:W-:Y:S02]  /*a050*/  IMAD.U32 R245, RZ, RZ, UR63 ;  /* 0x0000003ffff57e24 */ /* 0x000fe4000f8e00ff */
[----:B------:R-:W-:Y:S02]  /*a060*/  IMAD.U32 R243, RZ, RZ, UR63 ;  /* 0x0000003ffff37e24 */ /* 0x000fe4000f8e00ff */
[----:B0-----:R-:W-:Y:S02]  /*a070*/  IMAD.U32 R241, RZ, RZ, UR63 ;  /* 0x0000003ffff17e24 */ /* 0x001fe4000f8e00ff */
[----:B------:R-:W-:-:S04]  /*a080*/  IMAD.WIDE R66, R237, 0x2, R152 ;  /* 0x00000002ed427825 */ /* 0x000fc800078e0298 */
[----:B------:R-:W-:Y:S01]  /*a090*/  IMAD.WIDE R202, R65, 0x2, R182 ;  /* 0x0000000241ca7825 */ /* 0x000fe200078e02b6 */
[----:B------:R-:W2:Y:S03]  /*a0a0*/  LDG.E.U16 R62, desc[UR22][R66.64] ;  /* 0x00000016423e7981 */ /* 0x000ea6000c1e1500 */
[----:B------:R-:W-:Y:S01]  /*a0b0*/  IMAD.WIDE R200, R237, 0x2, R174 ;  /* 0x00000002edc87825 */ /* 0x000fe200078e02ae */
[----:B------:R0:W2:Y:S03]  /*a0c0*/  LDG.E.U16 R65, desc[UR22][R238.64] ;  /* 0x00000016ee417981 */ /* 0x0000a6000c1e1500 */
[----:B------:R-:W-:Y:S01]  /*a0d0*/  IMAD.WIDE R246, R247, 0x2, R166 ;  /* 0x00000002f7f67825 */ /* 0x000fe200078e02a6 */
[----:B------:R1:W2:Y:S03]  /*a0e0*/  LDG.E.U16 R66, desc[UR22][R202.64] ;  /* 0x00000016ca427981 */ /* 0x0002a6000c1e1500 */
[----:B------:R-:W-:Y:S01]  /*a0f0*/  IMAD.WIDE R244, R245, 0x2, R158 ;  /* 0x00000002f5f47825 */ /* 0x000fe200078e029e */
[----:B------:R-:W2:Y:S03]  /*a100*/  LDG.E.U16 R67, desc[UR22][R200.64] ;  /* 0x00000016c8437981 */ /* 0x000ea6000c1e1500 */
[----:B------:R-:W-:Y:S01]  /*a110*/  IMAD.WIDE R242, R243, 0x2, R150 ;  /* 0x00000002f3f27825 */ /* 0x000fe200078e0296 */
[----:B------:R-:W2:Y:S03]  /*a120*/  LDG.E.U16 R198, desc[UR22][R246.64] ;  /* 0x00000016f6c67981 */ /* 0x000ea6000c1e1500 */
[----:B------:R-:W-:Y:S01]  /*a130*/  IMAD.WIDE R240, R241, 0x2, R142 ;  /* 0x00000002f1f07825 */ /* 0x000fe200078e028e */
[----:B------:R1:W2:Y:S03]  /*a140*/  LDG.E.U16 R199, desc[UR22][R244.64] ;  /* 0x00000016f4c77981 */ /* 0x0002a6000c1e1500 */
[----:B0-----:R-:W-:Y:S01]  /*a150*/  IMAD.WIDE R238, R237, 0x2, R134 ;  /* 0x00000002edee7825 */ /* 0x001fe200078e0286 */
[----:B------:R-:W2:Y:S04]  /*a160*/  LDG.E.U16 R200, desc[UR22][R242.64] ;  /* 0x00000016f2c87981 */ /* 0x000ea8000c1e1500 */
[----:B------:R-:W2:Y:S04]  /*a170*/  LDG.E.U16 R201, desc[UR22][R240.64] ;  /* 0x00000016f0c97981 */ /* 0x000ea8000c1e1500 */
[----:B------:R-:W2:Y:S01]  /*a180*/  LDG.E.U16 R202, desc[UR22][R238.64] ;  /* 0x00000016eeca7981 */ /* 0x000ea2000c1e1500 */
[----:B------:R-:W-:-:S02]  /*a190*/  LOP3.LUT R204, R0, 0x3f, RZ, 0xc0, !PT ;  /* 0x0000003f00cc7812 */ /* 0x000fc400078ec0ff */
[----:B------:R-:W-:Y:S02]  /*a1a0*/  LOP3.LUT R237, R0, 0x3f, RZ, 0xc0, !PT ;  /* 0x0000003f00ed7812 */ /* 0x000fe400078ec0ff */
[----:B-1----:R-:W-:Y:S01]  /*a1b0*/  SHF.R.S32.HI R203, RZ, 0x7, R0 ;  /* 0x00000007ffcb7819 */ /* 0x002fe20000011400 */
[----:B------:R-:W-:Y:S02]  /*a1c0*/  IMAD.SHL.U32 R204, R204, 0x2, RZ ;  /* 0x00000002cccc7824 */ /* 0x000fe400078e00ff */
[----:B------:R-:W-:Y:S01]  /*a1d0*/  IMAD.SHL.U32 R244, R237, 0x2, RZ ;  /* 0x00000002edf47824 */ /* 0x000fe200078e00ff */
[----:B------:R-:W-:Y:S02]  /*a1e0*/  SGXT R203, R203, 0x1 ;  /* 0x00000001cbcb781a */ /* 0x000fe40000000200 */
[----:B------:R-:W-:Y:S01]  /*a1f0*/  F2FP.F16.F32.PACK_AB R33, R208, R33 ;  /* 0x00000021d021723e */ /* 0x000fe200000000ff */
[----:B------:R-:W-:Y:S01]  /*a200*/  IMAD.SHL.U32 R208, R0, 0x80, RZ ;  /* 0x0000008000d07824 */ /* 0x000fe200078e00ff */
[----:B------:R-:W-:-:S02]  /*a210*/  LOP3.LUT R237, R204, 0x90, R203, 0x78, !PT ;  /* 0x00000090cced7812 */ /* 0x000fc400078e78cb */
[----:B------:R-:W-:Y:S01]  /*a220*/  LOP3.LUT R203, R244, 0x90, R203, 0x78, !PT ;  /* 0x00000090f4cb7812 */ /* 0x000fe200078e78cb */
[----:B------:R-:W-:Y:S01]  /*a230*/  IMAD.SHL.U32 R204, R0, 0x80, RZ ;  /* 0x0000008000cc7824 */ /* 0x000fe200078e00ff */
[----:B------:R-:W-:Y:S02]  /*a240*/  F2FP.F16.F32.PACK_AB R6, R9, R6 ;  /* 0x000000060906723e */ /* 0x000fe400000000ff */
[----:B------:R-:W-:Y:S02]  /*a250*/  F2FP.F16.F32.PACK_AB R5, R10, R5 ;  /* 0x000000050a05723e */ /* 0x000fe400000000ff */
[----:B------:R-:W-:Y:S02]  /*a260*/  F2FP.F16.F32.PACK_AB R7, R12, R7 ;  /* 0x000000070c07723e */ /* 0x000fe400000000ff */
[----:B------:R-:W-:Y:S02]  /*a270*/  F2FP.F16.F32.PACK_AB R8, R13, R8 ;  /* 0x000000080d08723e */ /* 0x000fe400000000ff */
[----:B------:R-:W-:-:S02]  /*a280*/  F2FP.F16.F32.PACK_AB R9, R16, R11 ;  /* 0x0000000b1009723e */ /* 0x000fc400000000ff */
        /* <DEDUP_REMOVED lines=26> */
[----:B------:R-:W-:Y:S02]  /*a430*/  LOP3.LUT R203, R203, 0x2000, R208, 0xf8, !PT ;  /* 0x00002000cbcb7812 */ /* 0x000fe400078ef8d0 */
[----:B------:R-:W-:Y:S01]  /*a440*/  LOP3.LUT R204, R237, 0x2000, R204, 0xf8, !PT ;  /* 0x00002000edcc7812 */ /* 0x000fe200078ef8cc */
[----:B------:R-:W-:Y:S01]  /*a450*/  STTM.16dp32bit_t0_t15.x32 tmem[UR14], R4 ;  /* 0x00000004000079ed */ /* 0x000fe20008a8000e */
[----:B------:R0:W-:Y:S01]  /*a460*/  STTM.16dp32bit_t16_t31.x32 tmem[UR14+0x20], R4 ;  /* 0x00002004000079ed */ /* 0x0001e20008aa000e */
[C---:B------:R-:W-:Y:S02]  /*a470*/  LOP3.LUT R205, R203.reuse, 0x20, RZ, 0x3c, !PT ;  /* 0x00000020cbcd7812 */ /* 0x040fe400078e3cff */
[----:B---3--:R-:W-:Y:S04]  /*a480*/  STS.U16 [R204+UR7+0xc000], R41 ;  /* 0x00c00029cc007988 */ /* 0x008fe80008000407 */
[----:B----4-:R-:W-:Y:S04]  /*a490*/  STS.U16 [R204+UR7+0xc400], R42 ;  /* 0x00c4002acc007988 */ /* 0x010fe80008000407 */
[----:B-----5:R-:W-:Y:S01]  /*a4a0*/  STS.U16 [R204+UR7+0xd400], R46 ;  /* 0x00d4002ecc007988 */ /* 0x020fe20008000407 */
[----:B0-----:R-:W-:-:S02]  /*a4b0*/  LOP3.LUT R4, R203, 0x40, RZ, 0x3c, !PT ;  /* 0x00000040cb047812 */ /* 0x001fc400078e3cff */
[----:B------:R-:W-:Y:S01]  /*a4c0*/  LOP3.LUT R203, R203, 0x60, RZ, 0x3c, !PT ;  /* 0x00000060cbcb7812 */ /* 0x000fe200078e3cff */
[----:B--2---:R-:W-:Y:S04]  /*a4d0*/  STS.U16 [R204+UR7+0xc800], R43 ;  /* 0x00c8002bcc007988 */ /* 0x004fe80008000407 */
        /* <DEDUP_REMOVED lines=28> */
[----:B------:R-:W2:Y:S02]  /*a6a0*/  FENCE.VIEW.ASYNC.T ;  /* 0x00000000000073c6 */ /* 0x000ea40000000200 */
[----:B--2---:R-:W-:Y:S06]  /*a6b0*/  BAR.SYNC.DEFER_BLOCKING 0x0 ;  /* 0x0000000000007b1d */ /* 0x004fec0000010000 */
[----:B0-----:R-:W0:Y:S01]  /*a6c0*/  LDTM.x32 R4, tmem[UR9] ;  /* 0x00000009000479ee */ /* 0x001e2200082c0000 */
[----:B------:R-:W-:Y:S01]  /*a6d0*/  NOP ;  /* 0x0000000000007918 */ /* 0x000fe20000000000 */
        /* <DEDUP_REMOVED lines=32> */
[----:B------:R1:W-:Y:S01]  /*a8e0*/  STTM.x32 tmem[UR9], R4 ;  /* 0x00000004000079ed */ /* 0x0003e200082c0009 */
[----:B------:R-:W0:Y:S02]  /*a8f0*/  FENCE.VIEW.ASYNC.T ;  /* 0x00000000000073c6 */ /* 0x000e240000000200 */
[----:B0-----:R-:W-:Y:S06]  /*a900*/  BAR.SYNC.DEFER_BLOCKING 0x0 ;  /* 0x0000000000007b1d */ /* 0x001fec0000010000 */
[----:B------:R0:W-:Y:S06]  /*a910*/  MEMBAR.ALL.CTA ;  /* 0x0000000000007992 */ /* 0x0001ec0000008000 */
[----:B0-----:R-:W0:Y:S01]  /*a920*/  FENCE.VIEW.ASYNC.S ;  /* 0x00000000000073c6 */ /* 0x001e220000000000 */
[----:B------:R-:W-:Y:S01]  /*a930*/  ULEA UR10, UR15, UR7, 0x3 ;  /* 0x000000070f0a7291 */ /* 0x000fe2000f8e18ff */
[----:B------:R-:W-:Y:S01]  /*a940*/  FADD R37, R37, R40 ;  /* 0x0000002825257221 */ /* 0x000fe20000000000 */
[----:B------:R-:W-:-:S02]  /*a950*/  UMOV UR66, UR64 ;  /* 0x0000004000427c82 */ /* 0x000fc40008000000 */
[----:B------:R-:W-:Y:S01]  /*a960*/  UIADD3 UR10, UPT, UPT, UR10, 0x10000, URZ ;  /* 0x000100000a0a7890 */ /* 0x000fe2000fffe0ff */
[----:B0-----:R-:W-:Y:S06]  /*a970*/  BAR.SYNC.DEFER_BLOCKING 0x0 ;  /* 0x0000000000007b1d */ /* 0x001fec0000010000 */
[----:B------:R-:W-:Y:S05]  /*a980*/  BRA.U UP3, `(.L_x_16) ;  /* 0x0000000103987547 */ /* 0x000fea000b800000 */
[----:B------:R-:W-:Y:S02]  /*a990*/  UIADD3 UR69, UPT, UPT, UR8, 0xc8, URZ ;  /* 0x000000c808457890 */ /* 0x000fe4000fffe0ff */
[----:B------:R-:W-:Y:S02]  /*a9a0*/  UIADD3 UR70, UPT, UPT, UR8, 0xd0, URZ ;  /* 0x000000d008467890 */ /* 0x000fe4000fffe0ff */
[----:B------:R-:W-:Y:S02]  /*a9b0*/  UIADD3 UR71, UPT, UPT, UR8, 0xd8, URZ ;  /* 0x000000d808477890 */ /* 0x000fe4000fffe0ff */
[----:B------:R-:W-:Y:S02]  /*a9c0*/  UIADD3 UR72, UPT, UPT, UR8, 0xe0, URZ ;  /* 0x000000e008487890 */ /* 0x000fe4000fffe0ff */
[----:B------:R-:W-:Y:S02]  /*a9d0*/  UIADD3 UR73, UPT, UPT, UR8, 0xe8, URZ ;  /* 0x000000e808497890 */ /* 0x000fe4000fffe0ff */
[----:B------:R-:W-:Y:S01]  /*a9e0*/  UIADD3 UR74, UPT, UPT, UR8, 0xf0, URZ ;  /* 0x000000f0084a7890 */ /* 0x000fe2000fffe0ff */
[----:B------:R-:W-:Y:S01]  /*a9f0*/  UMOV UR4, 0x0 ;  /* 0x0000000000047882 */ /* 0x000fe20000000000 */
[----:B------:R-:W-:Y:S01]  /*aa00*/  UMOV UR5, 0x8100010 ;  /* 0x0810001000057882 */ /* 0x000fe20000000000 */
[----:B------:R-:W-:Y:S01]  /*aa10*/  UMOV UR56, UR21 ;  /* 0x0000001500387c82 */ /* 0x000fe20008000000 */
[----:B------:R-:W-:Y:S01]  /*aa20*/  UMOV UR57, 0x40004040 ;  /* 0x4000404000397882 */ /* 0x000fe20000000000 */
[----:B------:R-:W-:-:S02]  /*aa30*/  UIADD3 UR75, UPT, UPT, UR8, 0xf8, URZ ;  /* 0x000000f8084b7890 */ /* 0x000fc4000fffe0ff */
        /* <DEDUP_REMOVED lines=16> */
[----:B0-----:R-:W-:Y:S01]  /*ab40*/  UMOV UR4, UR10 ;  /* 0x0000000a00047c82 */ /* 0x001fe20008000000 */
[----:B------:R-:W-:Y:S01]  /*ab50*/  UMOV UR5, URZ ;  /* 0x000000ff00057c82 */ /* 0x000fe20008000000 */
[----:B------:R2:W-:Y:S01]  /*ab60*/  UTCHMMA tmem[UR72], gdesc[UR42], tmem[UR8], tmem[UR54], idesc[UR55], UPT ;  /* 0x00ff362a480079ea */ /* 0x0005e2000b800008 */
[----:B------:R-:W-:Y:S01]  /*ab70*/  UMOV UR58, 0x0 ;  /* 0x00000000003a7882 */ /* 0x000fe20000000000 */
[----:B------:R-:W-:Y:S01]  /*ab80*/  UMOV UR59, 0x8100010 ;  /* 0x08100010003b7882 */ /* 0x000fe20000000000 */
[----:B------:R2:W-:Y:S01]  /*ab90*/  UTCHMMA tmem[UR73], gdesc[UR44], tmem[UR8], tmem[UR52], idesc[UR53], UPT ;  /* 0x00ff342c490079ea */ /* 0x0005e2000b800008 */
[----:B------:R-:W-:Y:S01]  /*aba0*/  UMOV UR4, UR4 ;  /* 0x0000000400047c82 */ /* 0x000fe20008000000 */
[----:B------:R2:W-:Y:S01]  /*abb0*/  UTCHMMA tmem[UR74], gdesc[UR46], tmem[UR8], tmem[UR50], idesc[UR51], UPT ;  /* 0x00ff322e4a0079ea */ /* 0x0005e2000b800008 */
[----:B------:R2:W-:Y:S01]  /*abc0*/  UTCHMMA tmem[UR75], gdesc[UR48], tmem[UR8], tmem[UR58], idesc[UR59], UPT ;  /* 0x00ff3a304b0079ea */ /* 0x0005e2000b800008 */
[----:B------:R2:W-:Y:S01]  /*abd0*/  UTCBAR [UR4], URZ ;  /* 0x000000ff040073e9 */ /* 0x0005e200080000ff */
[----:B------:R-:W-:Y:S01]  /*abe0*/  NOP ;  /* 0x0000000000007918 */ /* 0x000fe20000000000 */
.L_x_16:
[----:B------:R-:W-:Y:S01]  /*abf0*/  UISETP.GE.U32.AND UP0, UPT, UR67, UR6, UPT ;  /* 0x000000064300728c */ /* 0x000fe2000bf06070 */
[----:B------:R-:W-:Y:S01]  /*ac00*/  FFMA R69, R38, R69, R37 ;  /* 0x0000004526457223 */ /* 0x000fe20000000025 */
[----:B------:R-:W-:Y:S01]  /*ac10*/  UIADD3 UR15, UPT, UPT, UR15, 0x1, URZ ;  /* 0x000000010f0f7890 */ /* 0x000fe2000fffe0ff */
[----:B-1----:R-:W-:Y:S01]  /*ac20*/  IMAD.MOV.U32 R199, RZ, RZ, R36 ;  /* 0x000000ffffc77224 */ /* 0x002fe200078e0024 */
[----:B------:R-:W-:Y:S02]  /*ac30*/  UISETP.GE.U32.AND.EX UP0, UPT, UR68, URZ, UPT, UP0 ;  /* 0x000000ff4400728c */ /* 0x000fe4000bf06100 */
[----:B------:R-:W-:Y:S02]  /*ac40*/  UISETP.GT.AND UP4, UPT, UR15, 0x1, UPT ;  /* 0x000000010f00788c */ /* 0x000fe4000bf84270 */
[----:B------:R-:W-:Y:S02]  /*ac50*/  UIADD3 UR63, UPT, UPT, UR18, UR63, URZ ;  /* 0x0000003f123f7290 */ /* 0x000fe4000fffe0ff */
[----:B--2---:R-:W-:-:S02]  /*ac60*/  USEL UR64, URZ, 0x1, !UP4 ;  /* 0x00000001ff407887 */ /* 0x004fc4000e000000 */
[----:B------:R-:W-:Y:S02]  /*ac70*/  UIADD3 UR62, UPT, UPT, UR19, UR62, URZ ;  /* 0x0000003e133e7290 */ /* 0x000fe4000fffe0ff */
[----:B------:R-:W-:Y:S02]  /*ac80*/  USEL UR15, UR15, URZ, !UP4 ;  /* 0x000000ff0f0f7287 */ /* 0x000fe4000e000000 */
[----:B------:R-:W-:Y:S01]  /*ac90*/  ULOP3.LUT UR64, UR66, UR64, URZ, 0x3c, !UPT ;  /* 0x0000004042407292 */ /* 0x000fe2000f8e3cff */
[----:B------:R-:W-:Y:S11]  /*aca0*/  BRA.U !UP0, `(.L_x_17) ;  /* 0xffffffb108687547 */ /* 0x000ff6000b83ffff */
.L_x_12:
[----:B0-----:R-:W-:Y:S02]  /*acb0*/  R2UR UR4, R3 ;  /* 0x00000000030472ca */ /* 0x001fe400000e0000 */
[--C-:B------:R-:W-:Y:S02]  /*acc0*/  SHF.R.U32.HI R3, RZ, 0x2, R0.reuse ;  /* 0x00000002ff037819 */ /* 0x100fe40000011600 */
[----:B--2---:R-:W-:Y:S02]  /*acd0*/  SHF.R.U32.HI R4, RZ, 0x1, R0 ;  /* 0x00000001ff047819 */ /* 0x004fe40000011600 */
[----:B------:R-:W-:-:S04]  /*ace0*/  LOP3.LUT R3, R3, 0x38, RZ, 0xc0, !PT ;  /* 0x0000003803037812 */ /* 0x000fc800078ec0ff */
[----:B------:R-:W-:-:S03]  /*acf0*/  LOP3.LUT R3, R3, 0x1f, R0, 0xf8, !PT ;  /* 0x0000001f03037812 */ /* 0x000fc600078ef800 */
[----:B------:R-:W-:Y:S02]  /*ad00*/  UISETP.GE.AND UP0, UPT, UR4, 0x1, UPT ;  /* 0x000000010400788c */ /* 0x000fe4000bf06270 */
[----:B------:R-:W-:-:S05]  /*ad10*/  IMAD.SHL.U32 R37, R3, 0x10, RZ ;  /* 0x0000001003257824 */ /* 0x000fca00078e00ff */
[----:B------:R-:W-:-:S04]  /*ad20*/  LOP3.LUT R3, R37, 0x1b0, RZ, 0xc0, !PT ;  /* 0x000001b025037812 */ /* 0x000fc800078ec0ff */
[----:B------:R-:W-:Y:S01]  /*ad30*/  LOP3.LUT R3, R3, 0x40, R4, 0xf8, !PT ;  /* 0x0000004003037812 */ /* 0x000fe200078ef804 */
[----:B------:R-:W-:Y:S06]  /*ad40*/  BRA.U !UP0, `(.L_x_18) ;  /* 0x0000000108107547 */ /* 0x000fec000b800000 */
[----:B------:R-:W-:-:S06]  /*ad50*/  USHF.L.U32 UR66, UR66, 0x1f, URZ ;  /* 0x0000001f42427899 */ /* 0x000fcc00080006ff */
[----:B------:R-:W-:-:S04]  /*ad60*/  IMAD.U32 R4, RZ, RZ, UR66 ;  /* 0x00000042ff047e24 */ /* 0x000fc8000f8e00ff */
[----:B------:R-:W0:Y:S02]  /*ad70*/  SYNCS.PHASECHK.TRANS64.TRYWAIT P0, [UR10], R4 ;  /* 0x00000004ff0075a7 */ /* 0x000e24000800110a */
[----:B0-----:R-:W-:Y:S05]  /*ad80*/  @!P0 BRA `(.L_x_19) ;  /* 0x00000018004c8947 */ /* 0x001fea0003800000 */
.L_x_18:
[----:B------:R-:W-:Y:S01]  /*ad90*/  BAR.SYNC.DEFER_BLOCKING 0x0 ;  /* 0x0000000000007b1d */ /* 0x000fe20000010000 */
[----:B------:R-:W-:Y:S01]  /*ada0*/  LOP3.LUT P0, RZ, R0, 0xff, RZ, 0xc0, !PT ;  /* 0x000000ff00ff7812 */ /* 0x000fe2000780c0ff */
[----:B------:R-:W-:Y:S01]  /*adb0*/  VIADD R3, R3, UR7 ;  /* 0x0000000703037c36 */ /* 0x000fe20008000000 */
[----:B------:R-:W-:Y:S02]  /*adc0*/  LOP3.LUT R37, R37, 0x1f0, RZ, 0xc0, !PT ;  /* 0x000001f025257812 */ /* 0x000fe400078ec0ff */
[----:B------:R-:W-:-:S03]  /*add0*/  FSETP.GEU.AND P1, PT, R69, 1.175494350822287508e-38, PT ;  /* 0x008000004500780b */ /* 0x000fc60003f2e000 */
[----:B------:R-:W0:Y:S01]  /*ade0*/  S2UR UR6, SR_CTAID.Y ;  /* 0x00000000000679c3 */ /* 0x000e220000002600 */
[C---:B------:R-:W-:Y:S01]  /*adf0*/  LOP3.LUT R42, R0.reuse, 0x80, RZ, 0xc0, !PT ;  /* 0x00000080002a7812 */ /* 0x040fe200078ec0ff */
[----:B------:R-:W0:Y:S01]  /*ae00*/  LDCU.64 UR4, c[0x0][0x3e0] ;  /* 0x00007c00ff0477ac */ /* 0x000e220008000a00 */
[----:B------:R-:W-:Y:S02]  /*ae10*/  LOP3.LUT R45, R0, 0x7f, RZ, 0xc0, !PT ;  /* 0x0000007f002d7812 */ /* 0x000fe400078ec0ff */
[----:B------:R-:W-:Y:S02]  /*ae20*/  LEA R42, R42, UR7, 0x5 ;  /* 0x000000072a2a7c11 */ /* 0x000fe4000f8e28ff */
[----:B------:R-:W-:Y:S01]  /*ae30*/  LOP3.LUT R59, R0, 0xff, RZ, 0xc0, !PT ;  /* 0x000000ff003b7812 */ /* 0x000fe200078ec0ff */
[----:B------:R-:W1:Y:S02]  /*ae40*/  LDC.64 R56, c[0x0][0x398] ;  /* 0x0000e600ff387b82 */ /* 0x000e640000000a00 */
[----:B------:R-:W-:Y:S01]  /*ae50*/  IMAD R42, R45, 0x10, R42 ;  /* 0x000000102d2a7824 */ /* 0x000fe200078e022a */
[----:B------:R-:W-:-:S05]  /*ae60*/  LEA R58, R59, UR7, 0x4 ;  /* 0x000000073b3a7c11 */ /* 0x000fca000f8e20ff */
[----:B------:R-:W2:Y:S01]  /*ae70*/  LDC R52, c[0x0][0x3e8] ;  /* 0x0000fa00ff347b82 */ /* 0x000ea20000000800 */
[----:B------:R-:W3:Y:S07]  /*ae80*/  @!P0 SYNCS.CCTL.IV [UR7+0x10000] ;  /* 0x01000000ff0089b1 */ /* 0x000eee0008000007 */
[----:B---3--:R-:W-:Y:S01]  /*ae90*/  BAR.SYNC.DEFER_BLOCKING 0x0 ;  /* 0x0000000000007b1d */ /* 0x008fe20000010000 */
[----:B0-----:R-:W-:-:S05]  /*aea0*/  UIMAD UR4, UR6, UR4, URZ ;  /* 0x00000004060472a4 */ /* 0x001fca000f8e02ff */
[----:B------:R-:W0:Y:S02]  /*aeb0*/  @!P0 SYNCS.CCTL.IV [UR7+0x10008] ;  /* 0x01000800ff0089b1 */ /* 0x000e240008000007 */
[----:B0-----:R0:W-:Y:S01]  /*aec0*/  STSM.16.M88 [R3], R69 ;  /* 0x0000004503007844 */ /* 0x0011e20000000000 */
[----:B------:R-:W-:Y:S01]  /*aed0*/  BAR.SYNC.DEFER_BLOCKING 0x0 ;  /* 0x0000000000007b1d */ /* 0x000fe20000010000 */
[----:B0-----:R-:W-:-:S05]  /*aee0*/  @!P1 FMUL R69, R69, 8388608 ;  /* 0x4b00000045459820 */ /* 0x001fca0000400000 */
[----:B------:R-:W0:Y:S01]  /*aef0*/  LDTM.x32 R4, tmem[UR9] ;  /* 0x00000009000479ee */ /* 0x000e2200082c0000 */
[C---:B------:R-:W-:Y:S01]  /*af00*/  VIADD R39, R69.reuse, 0xc0cafb0d ;  /* 0xc0cafb0d45277836 */ /* 0x040fe20000000000 */
[----:B------:R-:W-:-:S04]  /*af10*/  FSETP.NEU.AND P2, PT, R69, RZ, PT ;  /* 0x000000ff4500720b */ /* 0x000fc80003f4d000 */
[----:B------:R-:W-:-:S04]  /*af20*/  LOP3.LUT R39, R39, 0xff800000, RZ, 0xc0, !PT ;  /* 0xff80000027277812 */ /* 0x000fc800078ec0ff */
[----:B------:R-:W-:Y:S01]  /*af30*/  I2FP.F32.S32 R41, R39 ;  /* 0x0000002700297245 */ /* 0x000fe20000201400 */
[----:B------:R-:W-:Y:S01]  /*af40*/  IMAD.IADD R39, R69, 0x1, -R39 ;  /* 0x0000000145277824 */ /* 0x000fe200078e0a27 */
[----:B------:R-:W3:Y:S03]  /*af50*/  LDSM.16.M88 R38, [R37+UR7] ;  /* 0x000000072526783b */ /* 0x000ee60008000000 */
[----:B------:R-:W-:Y:S01]  /*af60*/  FADD R39, R39, -1 ;  /* 0xbf80000027277421 */ /* 0x000fe20000000000 */
[----:B------:R-:W-:Y:S01]  /*af70*/  NOP ;  /* 0x0000000000007918 */ /* 0x000fe20000000000 */
[----:B0-----:R-:W-:Y:S01]  /*af80*/  BAR.SYNC.DEFER_BLOCKING 0x0 ;  /* 0x0000000000007b1d */ /* 0x001fe20000010000 */
[C---:B---3--:R-:W-:Y:S02]  /*af90*/  FSETP.GT.AND P0, PT, |R38|.reuse, 8.50705917302346158658e+37, PT ;  /* 0x7e8000002600780b */ /* 0x048fe40003f04200 */
[----:B------:R-:W-:-:S11]  /*afa0*/  FSETP.GEU.AND P3, PT, |R38|, 1.175494350822287508e-38, PT ;  /* 0x008000002600780b */ /* 0x000fd60003f6e200 */
[----:B------:R-:W-:Y:S01]  /*afb0*/  @P0 FMUL R38, R38, 0.25 ;  /* 0x3e80000026260820 */ /* 0x000fe20000400000 */
[----:B------:R-:W-:Y:S01]  /*afc0*/  @P0 FMUL R4, R4, 0.25 ;  /* 0x3e80000004040820 */ /* 0x000fe20000400000 */
[----:B------:R-:W-:Y:S01]  /*afd0*/  @P0 FMUL R6, R6, 0.25 ;  /* 0x3e80000006060820 */ /* 0x000fe20000400000 */
[----:B------:R-:W-:Y:S01]  /*afe0*/  @P0 FMUL R7, R7, 0.25 ;  /* 0x3e80000007070820 */ /* 0x000fe20000400000 */
[----:B------:R-:W-:Y:S01]  /*aff0*/  @!P3 FMUL R38, R38, 16777216 ;  /* 0x4b8000002626b820 */ /* 0x000fe20000400000 */
[----:B------:R-:W-:Y:S01]  /*b000*/  @!P3 FMUL R4, R4, 16777216 ;  /* 0x4b8000000404b820 */ /* 0x000fe20000400000 */
[----:B------:R-:W-:Y:S01]  /*b010*/  @!P3 FMUL R6, R6, 16777216 ;  /* 0x4b8000000606b820 */ /* 0x000fe20000400000 */
[----:B------:R-:W-:Y:S01]  /*b020*/  @P0 FMUL R5, R5, 0.25 ;  /* 0x3e80000005050820 */ /* 0x000fe20000400000 */
[----:B------:R-:W0:Y:S01]  /*b030*/  MUFU.RCP R40, R38 ;  /* 0x0000002600287308 */ /* 0x000e220000001000 */
[----:B------:R-:W-:Y:S01]  /*b040*/  @P0 FMUL R8, R8, 0.25 ;  /* 0x3e80000008080820 */ /* 0x000fe20000400000 */
[----:B------:R-:W-:Y:S01]  /*b050*/  @P0 FMUL R10, R10, 0.25 ;  /* 0x3e8000000a0a0820 */ /* 0x000fe20000400000 */
[----:B------:R-:W-:Y:S01]  /*b060*/  @!P3 FMUL R7, R7, 16777216 ;  /* 0x4b8000000707b820 */ /* 0x000fe20000400000 */
[----:B------:R-:W-:Y:S01]  /*b070*/  @!P3 FMUL R5, R5, 16777216 ;  /* 0x4b8000000505b820 */ /* 0x000fe20000400000 */
[----:B------:R-:W-:Y:S01]  /*b080*/  @!P3 FMUL R8, R8, 16777216 ;  /* 0x4b8000000808b820 */ /* 0x000fe20000400000 */
[----:B------:R-:W-:Y:S01]  /*b090*/  @!P3 FMUL R10, R10, 16777216 ;  /* 0x4b8000000a0ab820 */ /* 0x000fe20000400000 */
[----:B------:R-:W-:Y:S01]  /*b0a0*/  @P0 FMUL R11, R11, 0.25 ;  /* 0x3e8000000b0b0820 */ /* 0x000fe20000400000 */
        /* <DEDUP_REMOVED lines=9> */
[C---:B0-----:R-:W-:Y:S01]  /*b140*/  FMUL R4, R40.reuse, R4 ;  /* 0x0000000428047220 */ /* 0x041fe20000400000 */
[C---:B------:R-:W-:Y:S01]  /*b150*/  FMUL R43, R40.reuse, R6 ;  /* 0x00000006282b7220 */ /* 0x040fe20000400000 */
[C---:B------:R-:W-:Y:S01]  /*b160*/  FMUL R6, R40.reuse, R7 ;  /* 0x0000000728067220 */ /* 0x040fe20000400000 */
[C---:B------:R-:W-:Y:S01]  /*b170*/  FMUL R5, R40.reuse, R5 ;  /* 0x0000000528057220 */ /* 0x040fe20000400000 */
[C---:B------:R-:W-:Y:S01]  /*b180*/  FMUL R8, R40.reuse, R8 ;  /* 0x0000000828087220 */ /* 0x040fe20000400000 */
[----:B------:R-:W-:Y:S01]  /*b190*/  FMUL R7, R40, R10 ;  /* 0x0000000a28077220 */ /* 0x000fe20000400000 */
[----:B------:R-:W-:Y:S01]  /*b1a0*/  F2FP.F16.F32.PACK_AB R44, R43, R4 ;  /* 0x000000042b2c723e */ /* 0x000fe200000000ff */
[----:B------:R-:W-:-:S02]  /*b1b0*/  IMAD.MOV.U32 R4, RZ, RZ, 0x3dc6b27f ;  /* 0x3dc6b27fff047424 */ /* 0x000fc400078e00ff */
[----:B------:R-:W-:Y:S01]  /*b1c0*/  @!P3 FMUL R11, R11, 16777216 ;  /* 0x4b8000000b0bb820 */ /* 0x000fe20000400000 */
[----:B------:R-:W-:Y:S01]  /*b1d0*/  @!P3 FMUL R9, R9, 16777216 ;  /* 0x4b8000000909b820 */ /* 0x000fe20000400000 */
[----:B------:R-:W-:Y:S01]  /*b1e0*/  @!P3 FMUL R12, R12, 16777216 ;  /* 0x4b8000000c0cb820 */ /* 0x000fe20000400000 */
[----:B------:R-:W-:Y:S01]  /*b1f0*/  FFMA.FTZ R4, R39, R4, -0.16845393180847167969 ;  /* 0xbe2c7f3027047423 */ /* 0x000fe20000010004 */
[----:B------:R-:W-:Y:S01]  /*b200*/  @!P3 FMUL R14, R14, 16777216 ;  /* 0x4b8000000e0eb820 */ /* 0x000fe20000400000 */
[----:B------:R-:W-:Y:S01]  /*b210*/  @!P3 FMUL R13, R13, 16777216 ;  /* 0x4b8000000d0db820 */ /* 0x000fe20000400000 */
[----:B------:R-:W-:Y:S01]  /*b220*/  @!P3 FMUL R15, R15, 16777216 ;  /* 0x4b8000000f0fb820 */ /* 0x000fe20000400000 */
[----:B------:R-:W-:Y:S01]  /*b230*/  FFMA.FTZ R4, R39, R4, 0.1716887056827545166 ;  /* 0x3e2fcf2a27047423 */ /* 0x000fe20000010004 */
[----:B------:R-:W-:Y:S01]  /*b240*/  @!P3 FMUL R16, R16, 16777216 ;  /* 0x4b8000001010b820 */ /* 0x000fe20000400000 */
[----:B------:R-:W-:Y:S01]  /*b250*/  @!P3 FMUL R17, R17, 16777216 ;  /* 0x4b8000001111b820 */ /* 0x000fe20000400000 */
[----:B------:R-:W-:Y:S01]  /*b260*/  @!P3 FMUL R18, R18, 16777216 ;  /* 0x4b8000001212b820 */ /* 0x000fe20000400000 */
[----:B------:R-:W-:Y:S01]  /*b270*/  FFMA.FTZ R4, R39, R4, -0.17900948226451873779 ;  /* 0xbe374e4327047423 */ /* 0x000fe20000010004 */
[----:B------:R-:W-:Y:S01]  /*b280*/  @!P3 FMUL R19, R19, 16777216 ;  /* 0x4b8000001313b820 */ /* 0x000fe20000400000 */
[----:B------:R-:W-:Y:S01]  /*b290*/  FMUL R10, R40, R11 ;  /* 0x0000000b280a7220 */ /* 0x000fe20000400000 */
[----:B------:R-:W-:Y:S01]  /*b2a0*/  F2FP.F16.F32.PACK_AB R48, R6, R5 ;  /* 0x000000050630723e */ /* 0x000fe200000000ff */
[----:B------:R-:W-:Y:S01]  /*b2b0*/  FFMA.FTZ R4, R39, R4, 0.20512372255325317383 ;  /* 0x3e520bf427047423 */ /* 0x000fe20000010004 */
[----:B------:R-:W-:Y:S01]  /*b2c0*/  F2FP.F16.F32.PACK_AB R45, R7, R8 ;  /* 0x00000008072d723e */ /* 0x000fe200000000ff */
[C---:B------:R-:W-:Y:S01]  /*b2d0*/  FMUL R9, R40.reuse, R9 ;  /* 0x0000000928097220 */ /* 0x040fe20000400000 */
[C---:B------:R-:W-:Y:S01]  /*b2e0*/  FMUL R12, R40.reuse, R12 ;  /* 0x0000000c280c7220 */ /* 0x040fe20000400000 */
[C---:B------:R-:W-:Y:S01]  /*b2f0*/  FFMA.FTZ R4, R39.reuse, R4, -0.24046532809734344482 ;  /* 0xbe763c8b27047423 */ /* 0x040fe20000010004 */
[C---:B------:R-:W-:Y:S01]  /*b300*/  FMUL R11, R40.reuse, R14 ;  /* 0x0000000e280b7220 */ /* 0x040fe20000400000 */
[C---:B------:R-:W-:Y:S01]  /*b310*/  FMUL R13, R40.reuse, R13 ;  /* 0x0000000d280d7220 */ /* 0x040fe20000400000 */
[C---:B------:R-:W-:Y:S01]  /*b320*/  FMUL R6, R40.reuse, R15 ;  /* 0x0000000f28067220 */ /* 0x040fe20000400000 */
[C---:B------:R-:W-:Y:S01]  /*b330*/  FFMA.FTZ R4, R39.reuse, R4, 0.28857114911079406738 ;  /* 0x3e93bf9927047423 */ /* 0x040fe20000010004 */
[C---:B------:R-:W-:Y:S01]  /*b340*/  FMUL R16, R40.reuse, R16 ;  /* 0x0000001028107220 */ /* 0x040fe20000400000 */
[C---:B------:R-:W-:Y:S01]  /*b350*/  FMUL R17, R40.reuse, R17 ;  /* 0x0000001128117220 */ /* 0x040fe20000400000 */
[C---:B------:R-:W-:Y:S01]  /*b360*/  FMUL R5, R40.reuse, R18 ;  /* 0x0000001228057220 */ /* 0x040fe20000400000 */
[C---:B------:R-:W-:Y:S01]  /*b370*/  FFMA.FTZ R4, R39.reuse, R4, -0.36067417263984680176 ;  /* 0xbeb8aa4927047423 */ /* 0x040fe20000010004 */
[----:B------:R-:W-:Y:S01]  /*b380*/  FMUL R8, R40, R19 ;  /* 0x0000001328087220 */ /* 0x000fe20000400000 */
[----:B------:R-:W-:Y:S01]  /*b390*/  F2FP.F16.F32.PACK_AB R49, R10, R9 ;  /* 0x000000090a31723e */ /* 0x000fe200000000ff */
[----:B------:R-:W-:Y:S01]  /*b3a0*/  @P0 FMUL R20, R20, 0.25 ;  /* 0x3e80000014140820 */ /* 0x000fe20000400000 */
[----:B------:R-:W-:Y:S01]  /*b3b0*/  FFMA.FTZ R4, R39, R4, 0.48089820146560668945 ;  /* 0x3ef6384a27047423 */ /* 0x000fe20000010004 */
[----:B------:R-:W-:Y:S01]  /*b3c0*/  F2FP.F16.F32.PACK_AB R46, R11, R12 ;  /* 0x0000000c0b2e723e */ /* 0x000fe200000000ff */
[----:B------:R-:W-:Y:S01]  /*b3d0*/  @P0 FMUL R21, R21, 0.25 ;  /* 0x3e80000015150820 */ /* 0x000fe20000400000 */
[----:B------:R-:W-:Y:S01]  /*b3e0*/  F2FP.F16.F32.PACK_AB R50, R6, R13 ;  /* 0x0000000d0632723e */ /* 0x000fe200000000ff */
[----:B------:R-:W-:Y:S01]  /*b3f0*/  FFMA.FTZ R4, R39, R4, -0.72134751081466674805 ;  /* 0xbf38aa3b27047423 */ /* 0x000fe20000010004 */
[----:B------:R-:W-:Y:S01]  /*b400*/  F2FP.F16.F32.PACK_AB R47, R5, R16 ;  /* 0x00000010052f723e */ /* 0x000fe200000000ff */
[----:B------:R-:W-:Y:S01]  /*b410*/  @P0 FMUL R22, R22, 0.25 ;  /* 0x3e80000016160820 */ /* 0x000fe20000400000 */
[----:B------:R-:W-:Y:S01]  /*b420*/  F2FP.F16.F32.PACK_AB R51, R8, R17 ;  /* 0x000000110833723e */ /* 0x000fe200000000ff */
[----:B------:R-:W-:Y:S01]  /*b430*/  FMUL R4, R39, R4 ;  /* 0x0000000427047220 */ /* 0x000fe20000400000 */
[----:B------:R-:W-:Y:S01]  /*b440*/  FSEL R38, RZ, -23, P1 ;  /* 0xc1b80000ff267808 */ /* 0x000fe20000800000 */
[----:B------:R0:W-:Y:S01]  /*b450*/  STS.128 [R42], R44 ;  /* 0x0000002c2a007388 */ /* 0x0001e20000000c00 */
[----:B------:R-:W-:Y:S01]  /*b460*/  ISETP.GE.U32.AND P1, PT, R69, 0x7f800000, PT ;  /* 0x7f8000004500780c */ /* 0x000fe20003f26070 */
[----:B------:R-:W-:Y:S01]  /*b470*/  FMUL R4, R39, R4 ;  /* 0x0000000427047220 */ /* 0x000fe20000400000 */
[----:B------:R-:W-:Y:S01]  /*b480*/  SHF.R.U32.HI R7, RZ, 0x7, R0 ;  /* 0x00000007ff077819 */ /* 0x000fe20000011600 */
[----:B------:R3:W-:Y:S01]  /*b490*/  STS.128 [R42+0x800], R48 ;  /* 0x000800302a007388 */ /* 0x0007e20000000c00 */
[----:B------:R-:W-:Y:S01]  /*b4a0*/  FFMA.FTZ R38, R41, 1.1920928955078125e-07, R38 ;  /* 0x3400000029267823 */ /* 0x000fe20000010026 */
[----:B------:R-:W-:Y:S01]  /*b4b0*/  FFMA.FTZ R39, R39, 1.4426950216293334961, R4 ;  /* 0x3fb8aa3b27277823 */ /* 0x000fe20000010004 */
[----:B------:R-:W-:Y:S01]  /*b4c0*/  IMAD R4, R2, UR5, RZ ;  /* 0x0000000502047c24 */ /* 0x000fe2000f8e02ff */
[----:B------:R-:W-:Y:S01]  /*b4d0*/  BAR.SYNC.DEFER_BLOCKING 0x0 ;  /* 0x0000000000007b1d */ /* 0x000fe20000010000 */
[----:B------:R-:W-:Y:S01]  /*b4e0*/  USHF.L.U32 UR5, UR4, 0x1, URZ ;  /* 0x0000000104057899 */ /* 0x000fe200080006ff */
[----:B------:R-:W-:Y:S01]  /*b4f0*/  @P0 FMUL R23, R23, 0.25 ;  /* 0x3e80000017170820 */ /* 0x000fe20000400000 */
[----:B------:R-:W-:-:S02]  /*b500*/  IMAD.SHL.U32 R5, R4, 0x2, RZ ;  /* 0x0000000204057824 */ /* 0x000fc400078e00ff */
[----:B------:R-:W-:Y:S01]  /*b510*/  FADD R38, R38, R39 ;  /* 0x0000002726267221 */ /* 0x000fe20000000000 */
[----:B------:R-:W-:Y:S01]  /*b520*/  SGXT.U32 R7, R7, 0x1 ;  /* 0x000000010707781a */ /* 0x000fe20000000000 */
[----:B------:R-:W-:Y:S02]  /*b530*/  @P1 IMAD.MOV.U32 R6, RZ, RZ, 0x7f800000 ;  /* 0x7f800000ff061424 */ /* 0x000fe400078e00ff */
[----:B------:R-:W-:Y:S01]  /*b540*/  @!P3 FMUL R20, R20, 16777216 ;  /* 0x4b8000001414b820 */ /* 0x000fe20000400000 */
[----:B------:R-:W-:Y:S01]  /*b550*/  @!P3 FMUL R21, R21, 16777216 ;  /* 0x4b8000001515b820 */ /* 0x000fe20000400000 */
[----:B------:R-:W-:Y:S01]  /*b560*/  @!P3 FMUL R22, R22, 16777216 ;  /* 0x4b8000001616b820 */ /* 0x000fe20000400000 */
[----:B------:R-:W-:Y:S01]  /*b570*/  @P1 FFMA.FTZ R38, R69, R6, +INF ;  /* 0x7f80000045261423 */ /* 0x000fe20000010006 */
[----:B------:R-:W-:Y:S01]  /*b580*/  @!P3 FMUL R23, R23, 16777216 ;  /* 0x4b8000001717b820 */ /* 0x000fe20000400000 */
[----:B-1----:R-:W-:Y:S01]  /*b590*/  IADD3 R56, P1, P4, R5, UR5, R56 ;  /* 0x0000000505387c10 */ /* 0x002fe2000fc3e038 */
[----:B------:R-:W-:Y:S01]  /*b5a0*/  UIMAD.WIDE UR4, UR4, 0x2, URZ ;  /* 0x00000002040478a5 */ /* 0x000fe2000f8e02ff */
[----:B--2---:R-:W-:-:S02]  /*b5b0*/  IMAD R0, R7, R52, RZ ;  /* 0x0000003407007224 */ /* 0x004fc400078e02ff */
[----:B------:R-:W-:Y:S01]  /*b5c0*/  FMUL R20, R40, R20 ;  /* 0x0000001428147220 */ /* 0x000fe20000400000 */
[----:B------:R-:W-:-:S04]  /*b5d0*/  IMAD.HI R4, R4, 0x2, RZ ;  /* 0x0000000204047827 */ /* 0x000fc800078e02ff */
[C---:B------:R-:W-:Y:S01]  /*b5e0*/  FMUL R21, R40.reuse, R21 ;  /* 0x0000001528157220 */ /* 0x040fe20000400000 */
[C---:B------:R-:W-:Y:S01]  /*b5f0*/  FMUL R7, R40.reuse, R22 ;  /* 0x0000001628077220 */ /* 0x040fe20000400000 */
[----:B------:R-:W-:Y:S01]  /*b600*/  FMUL R6, R40, R23 ;  /* 0x0000001728067220 */ /* 0x000fe20000400000 */
[----:B------:R-:W-:Y:S01]  /*b610*/  FSEL R5, R38, -INF , P2 ;  /* 0xff80000026057808 */ /* 0x000fe20001000000 */
[----:B------:R-:W-:Y:S01]  /*b620*/  @P0 FMUL R28, R28, 0.25 ;  /* 0x3e8000001c1c0820 */ /* 0x000fe20000400000 */
[----:B------:R-:W-:Y:S01]  /*b630*/  IADD3.X R64, PT, PT, R4, UR5, R57, P1, P4 ;  /* 0x0000000504407c10 */ /* 0x000fe20008fe8439 */
[----:B------:R-:W-:Y:S01]  /*b640*/  @P0 FMUL R30, R30, 0.25 ;  /* 0x3e8000001e1e0820 */ /* 0x000fe20000400000 */
[----:B0-----:R-:W-:Y:S01]  /*b650*/  F2FP.F16.F32.PACK_AB R44, R7, R20 ;  /* 0x00000014072c723e */ /* 0x001fe200000000ff */
[----:B------:R-:W-:Y:S01]  /*b660*/  FFMA R36, R5, 0.69314718246459960938, R36 ;  /* 0x3f31721805247823 */ /* 0x000fe20000000024 */
[----:B---3--:R-:W-:Y:S01]  /*b670*/  F2FP.F16.F32.PACK_AB R48, R6, R21 ;  /* 0x000000150630723e */ /* 0x008fe200000000ff */
[----:B------:R-:W0:Y:S01]  /*b680*/  LDS.128 R8, [R58] ;  /* 0x000000003a087984 */ /* 0x000e220000000c00 */
[----:B------:R-:W-:Y:S01]  /*b690*/  @P0 FMUL R24, R24, 0.25 ;  /* 0x3e80000018180820 */ /* 0x000fe20000400000 */
[----:B------:R-:W-:Y:S01]  /*b6a0*/  @P0 FMUL R25, R25, 0.25 ;  /* 0x3e80000019190820 */ /* 0x000fe20000400000 */
[----:B------:R-:W-:Y:S01]  /*b6b0*/  @P0 FMUL R26, R26, 0.25 ;  /* 0x3e8000001a1a0820 */ /* 0x000fe20000400000 */
[----:B------:R-:W-:Y:S01]  /*b6c0*/  LDS.128 R4, [R58+0x1000] ;  /* 0x001000003a047984 */ /* 0x000fe20000000c00 */
[----:B------:R-:W-:Y:S01]  /*b6d0*/  @P0 FMUL R27, R27, 0.25 ;  /* 0x3e8000001b1b0820 */ /* 0x000fe20000400000 */
[----:B------:R-:W-:Y:S01]  /*b6e0*/  @P0 FMUL R29, R29, 0.25 ;  /* 0x3e8000001d1d0820 */ /* 0x000fe20000400000 */
[----:B------:R-:W-:Y:S01]  /*b6f0*/  @P0 FMUL R31, R31, 0.25 ;  /* 0x3e8000001f1f0820 */ /* 0x000fe20000400000 */
[----:B------:R-:W-:Y:S01]  /*b700*/  @P0 FMUL R32, R32, 0.25 ;  /* 0x3e80000020200820 */ /* 0x000fe20000400000 */
[----:B------:R-:W-:Y:S01]  /*b710*/  @P0 FMUL R33, R33, 0.25 ;  /* 0x3e80000021210820 */ /* 0x000fe20000400000 */
[----:B------:R-:W-:Y:S01]  /*b720*/  @P0 FMUL R34, R34, 0.25 ;  /* 0x3e80000022220820 */ /* 0x000fe20000400000 */
[----:B------:R-:W-:Y:S01]  /*b730*/  @!P3 FMUL R28, R28, 16777216 ;  /* 0x4b8000001c1cb820 */ /* 0x000fe20000400000 */
[----:B------:R-:W-:Y:S01]  /*b740*/  @!P3 FMUL R30, R30, 16777216 ;  /* 0x4b8000001e1eb820 */ /* 0x000fe20000400000 */
[----:B------:R-:W-:Y:S01]  /*b750*/  @P0 FMUL R35, R35, 0.25 ;  /* 0x3e80000023230820 */ /* 0x000fe20000400000 */
[----:B------:R-:W-:-:S02]  /*b760*/  IMAD R15, R52, 0x2, R0 ;  /* 0x00000002340f7824 */ /* 0x000fc400078e0200 */
[----:B------:R-:W-:Y:S01]  /*b770*/  @!P3 FMUL R24, R24, 16777216 ;  /* 0x4b8000001818b820 */ /* 0x000fe20000400000 */
        /* <DEDUP_REMOVED lines=8> */
[C---:B------:R-:W-:Y:S01]  /*b800*/  FMUL R28, R40.reuse, R28 ;  /* 0x0000001c281c7220 */ /* 0x040fe20000400000 */
[----:B------:R-:W-:Y:S01]  /*b810*/  FMUL R19, R40, R30 ;  /* 0x0000001e28137220 */ /* 0x000fe20000400000 */
[----:B------:R-:W-:Y:S01]  /*b820*/  @!P3 FMUL R35, R35, 16777216 ;  /* 0x4b8000002323b820 */ /* 0x000fe20000400000 */
[----:B------:R-:W-:-:S02]  /*b830*/  IMAD R17, R52, 0x2, R15 ;  /* 0x0000000234117824 */ /* 0x000fc400078e020f */
        /* <DEDUP_REMOVED lines=9> */
[----:B------:R-:W-:Y:S01]  /*b8d0*/  FMUL R40, R40, R35 ;  /* 0x0000002328287220 */ /* 0x000fe20000400000 */
[----:B------:R-:W-:Y:S01]  /*b8e0*/  F2FP.F16.F32.PACK_AB R46, R19, R28 ;  /* 0x0000001c132e723e */ /* 0x000fe200000000ff */
[----:B------:R-:W-:Y:S01]  /*b8f0*/  IMAD R19, R52, 0x2, R17 ;  /* 0x0000000234137824 */ /* 0x000fe200078e0211 */
[----:B------:R-:W-:Y:S01]  /*b900*/  F2FP.F16.F32.PACK_AB R45, R13, R24 ;  /* 0x000000180d2d723e */ /* 0x000fe200000000ff */
[----:B------:R-:W1:Y:S01]  /*b910*/  LDCU UR4, c[0x0][0x3ec] ;  /* 0x00007d80ff0477ac */ /* 0x000e620008000800 */
[----:B------:R-:W-:Y:S01]  /*b920*/  F2FP.F16.F32.PACK_AB R49, R12, R25 ;  /* 0x000000190c31723e */ /* 0x000fe200000000ff */
[----:B------:R-:W-:Y:S01]  /*b930*/  IMAD R21, R52, 0x2, R19 ;  /* 0x0000000234157824 */ /* 0x000fe200078e0213 */
[----:B------:R-:W-:-:S02]  /*b940*/  F2FP.F16.F32.PACK_AB R50, R14, R29 ;  /* 0x0000001d0e32723e */ /* 0x000fc400000000ff */
[----:B------:R-:W-:Y:S01]  /*b950*/  F2FP.F16.F32.PACK_AB R47, R23, R32 ;  /* 0x00000020172f723e */ /* 0x000fe200000000ff */
[----:B------:R-:W-:Y:S01]  /*b960*/  BAR.SYNC.DEFER_BLOCKING 0x0 ;  /* 0x0000000000007b1d */ /* 0x000fe20000010000 */
[----:B------:R-:W-:Y:S01]  /*b970*/  F2FP.F16.F32.PACK_AB R51, R40, R33 ;  /* 0x000000212833723e */ /* 0x000fe200000000ff */
[----:B------:R-:W-:Y:S01]  /*b980*/  IMAD R22, R52, 0x2, R21 ;  /* 0x0000000234167824 */ /* 0x000fe200078e0215 */
[CC--:B------:R-:W-:Y:S02]  /*b990*/  LEA R12, P0, R0.reuse, R56.reuse, 0x1 ;  /* 0x00000038000c7211 */ /* 0x0c0fe400078008ff */
[----:B------:R-:W-:Y:S02]  /*b9a0*/  LEA R14, P1, R15, R56, 0x1 ;  /* 0x000000380f0e7211 */ /* 0x000fe400078208ff */
[----:B------:R-:W-:Y:S01]  /*b9b0*/  LEA.HI.X.SX32 R13, R0, R64, 0x1, P0 ;  /* 0x00000040000d7211 */ /* 0x000fe200000f0eff */
[----:B------:R-:W-:Y:S01]  /*b9c0*/  IMAD R0, R52, 0x2, R22 ;  /* 0x0000000234007824 */ /* 0x000fe200078e0216 */
[----:B------:R-:W-:-:S02]  /*b9d0*/  LEA R16, P0, R17, R56, 0x1 ;  /* 0x0000003811107211 */ /* 0x000fc400078008ff */
[-C--:B------:R-:W-:Y:S01]  /*b9e0*/  LEA.HI.X.SX32 R15, R15, R64.reuse, 0x1, P1 ;  /* 0x000000400f0f7211 */ /* 0x080fe200008f0eff */
[C---:B------:R-:W-:Y:S01]  /*b9f0*/  IMAD R23, R52.reuse, 0x2, R0 ;  /* 0x0000000234177824 */ /* 0x040fe200078e0200 */
[----:B------:R-:W-:Y:S01]  /*ba00*/  LEA.HI.X.SX32 R17, R17, R64, 0x1, P0 ;  /* 0x0000004011117211 */ /* 0x000fe200000f0eff */
[----:B-1----:R-:W-:Y:S01]  /*ba10*/  UIMAD UR4, UR6, UR4, URZ ;  /* 0x00000004060472a4 */ /* 0x002fe2000f8e02ff */
[C---:B------:R-:W-:Y:S01]  /*ba20*/  LEA R18, P0, R19.reuse, R56, 0x1 ;  /* 0x0000003813127211 */ /* 0x040fe200078008ff */
[C---:B------:R-:W-:Y:S02]  /*ba30*/  IMAD R24, R52.reuse, 0x2, R23 ;  /* 0x0000000234187824 */ /* 0x040fe400078e0217 */
[----:B------:R-:W-:Y:S01]  /*ba40*/  USHF.L.U32 UR6, UR4, 0x2, URZ ;  /* 0x0000000204067899 */ /* 0x000fe200080006ff */
[----:B------:R-:W-:Y:S01]  /*ba50*/  LEA.HI.X.SX32 R19, R19, R64, 0x1, P0 ;  /* 0x0000004013137211 */ /* 0x000fe200000f0eff */
[C---:B------:R-:W-:Y:S01]  /*ba60*/  IMAD R25, R52.reuse, 0x2, R24 ;  /* 0x0000000234197824 */ /* 0x040fe200078e0218 */
[C---:B------:R-:W-:Y:S01]  /*ba70*/  LEA R20, P0, R21.reuse, R56, 0x1 ;  /* 0x0000003815147211 */ /* 0x040fe200078008ff */
[----:B------:R-:W-:Y:S01]  /*ba80*/  UIMAD.WIDE UR4, UR4, 0x4, URZ ;  /* 0x00000004040478a5 */ /* 0x000fe2000f8e02ff */
[----:B------:R-:W-:Y:S01]  /*ba90*/  STS.128 [R42], R44 ;  /* 0x0000002c2a007388 */ /* 0x000fe20000000c00 */
[----:B------:R-:W-:Y:S01]  /*baa0*/  IMAD R26, R52, 0x2, R25 ;  /* 0x00000002341a7824 */ /* 0x000fe200078e0219 */
[----:B------:R-:W-:-:S02]  /*bab0*/  LEA.HI.X.SX32 R21, R21, R64, 0x1, P0 ;  /* 0x0000004015157211 */ /* 0x000fc400000f0eff */
[----:B------:R-:W-:Y:S01]  /*bac0*/  STS.128 [R42+0x800], R48 ;  /* 0x000800302a007388 */ /* 0x000fe20000000c00 */
[C---:B------:R-:W-:Y:S01]  /*bad0*/  IMAD R27, R52.reuse, 0x2, R26 ;  /* 0x00000002341b7824 */ /* 0x040fe200078e021a */
[----:B------:R-:W-:Y:S03]  /*bae0*/  BAR.SYNC.DEFER_BLOCKING 0x0 ;  /* 0x0000000000007b1d */ /* 0x000fe60000010000 */
[----:B------:R-:W-:-:S04]  /*baf0*/  IMAD R28, R52, 0x2, R27 ;  /* 0x00000002341c7824 */ /* 0x000fc800078e021b */
[----:B------:R-:W-:-:S04]  /*bb00*/  IMAD R29, R52, 0x2, R28 ;  /* 0x00000002341d7824 */ /* 0x000fc800078e021c */
[----:B------:R-:W-:Y:S01]  /*bb10*/  IMAD R30, R52, 0x2, R29 ;  /* 0x00000002341e7824 */ /* 0x000fe200078e021d */
[----:B0-----:R0:W-:Y:S04]  /*bb20*/  STG.E.U16 desc[UR22][R12.64], R8 ;  /* 0x000000080c007986 */ /* 0x0011e8000c101516 */
[----:B------:R-:W1:Y:S01]  /*bb30*/  LDS.128 R60, [R58] ;  /* 0x000000003a3c7984 */ /* 0x000e620000000c00 */
[----:B0-----:R-:W-:Y:S02]  /*bb40*/  PRMT R13, R8, 0x7632, R13 ;  /* 0x00007632080d7816 */ /* 0x001fe4000000000d */
[----:B------:R-:W-:-:S03]  /*bb50*/  LEA R12, P0, R22, R56, 0x1 ;  /* 0x00000038160c7211 */ /* 0x000fc600078008ff */
[----:B------:R0:W-:Y:S04]  /*bb60*/  STG.E.U16 desc[UR22][R14.64], R13 ;  /* 0x0000000d0e007986 */ /* 0x0001e8000c101516 */
[----:B------:R2:W-:Y:S01]  /*bb70*/  STG.E.U16 desc[UR22][R16.64], R9 ;  /* 0x0000000910007986 */ /* 0x0005e2000c101516 */
[----:B0-----:R-:W-:Y:S02]  /*bb80*/  PRMT R15, R9, 0x7632, R15 ;  /* 0x00007632090f7816 */ /* 0x001fe4000000000f */
[----:B------:R-:W-:Y:S02]  /*bb90*/  LEA.HI.X.SX32 R13, R22, R64, 0x1, P0 ;  /* 0x00000040160d7211 */ /* 0x000fe400000f0eff */
[----:B------:R-:W-:Y:S01]  /*bba0*/  LEA R14, P0, R0, R56, 0x1 ;  /* 0x00000038000e7211 */ /* 0x000fe200078008ff */
[----:B------:R0:W-:Y:S01]  /*bbb0*/  STG.E.U16 desc[UR22][R18.64], R15 ;  /* 0x0000000f12007986 */ /* 0x0001e2000c101516 */
[----:B--2---:R-:W-:-:S03]  /*bbc0*/  PRMT R9, R10, 0x7632, R9 ;  /* 0x000076320a097816 */ /* 0x004fc60000000009 */
[----:B------:R2:W-:Y:S04]  /*bbd0*/  STG.E.U16 desc[UR22][R20.64], R10 ;  /* 0x0000000a14007986 */ /* 0x0005e8000c101516 */
[----:B------:R3:W-:Y:S01]  /*bbe0*/  STG.E.U16 desc[UR22][R12.64], R9 ;  /* 0x000000090c007986 */ /* 0x0007e2000c101516 */
[----:B0-----:R-:W-:Y:S01]  /*bbf0*/  LEA.HI.X.SX32 R15, R0, R64, 0x1, P0 ;  /* 0x00000040000f7211 */ /* 0x001fe200000f0eff */
[----:B------:R-:W-:Y:S01]  /*bc00*/  IMAD R0, R52, 0x2, R30 ;  /* 0x0000000234007824 */ /* 0x000fe200078e021e */
[-C--:B------:R-:W-:Y:S02]  /*bc10*/  LEA R8, P0, R23, R56.reuse, 0x1 ;  /* 0x0000003817087211 */ /* 0x080fe400078008ff */
[-C--:B--2---:R-:W-:Y:S01]  /*bc20*/  LEA R10, P2, R28, R56.reuse, 0x1 ;  /* 0x000000381c0a7211 */ /* 0x084fe200078408ff */
[----:B------:R-:W-:Y:S01]  /*bc30*/  IMAD R31, R52, 0x2, R0 ;  /* 0x00000002341f7824 */ /* 0x000fe200078e0200 */
[----:B------:R0:W-:Y:S01]  /*bc40*/  STG.E.U16 desc[UR22][R14.64], R11 ;  /* 0x0000000b0e007986 */ /* 0x0001e2000c101516 */
[----:B------:R-:W-:-:S02]  /*bc50*/  LEA R18, P1, R25, R56, 0x1 ;  /* 0x0000003819127211 */ /* 0x000fc400078208ff */
[C---:B------:R-:W-:Y:S01]  /*bc60*/  IMAD R32, R52.reuse, 0x2, R31 ;  /* 0x0000000234207824 */ /* 0x040fe200078e021f */
[----:B---3--:R-:W-:Y:S02]  /*bc70*/  LEA.HI.X.SX32 R9, R23, R64, 0x1, P0 ;  /* 0x0000004017097211 */ /* 0x008fe400000f0eff */
[----:B------:R-:W-:Y:S01]  /*bc80*/  PRMT R13, R11, 0x7632, R13 ;  /* 0x000076320b0d7816 */ /* 0x000fe2000000000d */
[----:B------:R-:W-:Y:S01]  /*bc90*/  IMAD R33, R52, 0x2, R32 ;  /* 0x0000000234217824 */ /* 0x000fe200078e0220 */
[----:B------:R-:W-:Y:S02]  /*bca0*/  LEA R16, P0, R24, R56, 0x1 ;  /* 0x0000003818107211 */ /* 0x000fe400078008ff */
[-C--:B------:R-:W-:Y:S01]  /*bcb0*/  LEA.HI.X.SX32 R19, R25, R64.reuse, 0x1, P1 ;  /* 0x0000004019137211 */ /* 0x080fe200008f0eff */
[----:B------:R-:W-:Y:S01]  /*bcc0*/  IMAD R35, R52, 0x2, R33 ;  /* 0x0000000234237824 */ /* 0x000fe200078e0221 */
[----:B0-----:R-:W-:Y:S01]  /*bcd0*/  LEA.HI.X.SX32 R11, R28, R64, 0x1, P2 ;  /* 0x000000401c0b7211 */ /* 0x001fe200010f0eff */
[----:B------:R0:W-:Y:S01]  /*bce0*/  STG.E.U16 desc[UR22][R8.64], R13 ;  /* 0x0000000d08007986 */ /* 0x0001e2000c101516 */
[----:B------:R-:W-:Y:S01]  /*bcf0*/  LEA R22, P2, R0, R56, 0x1 ;  /* 0x0000003800167211 */ /* 0x000fe200078408ff */
[----:B------:R-:W-:Y:S01]  /*bd00*/  IMAD R38, R52, 0x2, R35 ;  /* 0x0000000234267824 */ /* 0x000fe200078e0223 */
[----:B------:R-:W-:-:S02]  /*bd10*/  LEA.HI.X.SX32 R17, R24, R64, 0x1, P0 ;  /* 0x0000004018117211 */ /* 0x000fc400000f0eff */
[-C--:B------:R-:W-:Y:S01]  /*bd20*/  LEA R12, P0, R26, R56.reuse, 0x1 ;  /* 0x000000381a0c7211 */ /* 0x080fe200078008ff */
[----:B------:R-:W-:Y:S01]  /*bd30*/  IMAD R39, R52, 0x2, R38 ;  /* 0x0000000234277824 */ /* 0x000fe200078e0226 */
[C---:B------:R-:W-:Y:S01]  /*bd40*/  LEA R20, P1, R27.reuse, R56, 0x1 ;  /* 0x000000381b147211 */ /* 0x040fe200078208ff */
[----:B-1----:R1:W-:Y:S01]  /*bd50*/  STG.E.U16 desc[UR22][R16.64], R60 ;  /* 0x0000003c10007986 */ /* 0x0023e2000c101516 */
[-C--:B------:R-:W-:Y:S01]  /*bd60*/  LEA.HI.X.SX32 R23, R0, R64.reuse, 0x1, P2 ;  /* 0x0000004000177211 */ /* 0x080fe200010f0eff */
[----:B------:R-:W-:Y:S01]  /*bd70*/  IMAD R41, R52, 0x2, R39 ;  /* 0x0000000234297824 */ /* 0x000fe200078e0227 */
[-C--:B------:R-:W-:Y:S02]  /*bd80*/  LEA.HI.X.SX32 R21, R27, R64.reuse, 0x1, P1 ;  /* 0x000000401b157211 */ /* 0x080fe400008f0eff */
[----:B0-----:R-:W-:Y:S01]  /*bd90*/  LEA.HI.X.SX32 R13, R26, R64, 0x1, P0 ;  /* 0x000000401a0d7211 */ /* 0x001fe200000f0eff */
[----:B------:R-:W-:Y:S01]  /*bda0*/  IMAD R0, R52, 0x2, R41 ;  /* 0x0000000234007824 */ /* 0x000fe200078e0229 */
[----:B------:R-:W-:-:S02]  /*bdb0*/  LEA R8, P0, R29, R56, 0x1 ;  /* 0x000000381d087211 */ /* 0x000fc400078008ff */
[----:B------:R-:W-:Y:S01]  /*bdc0*/  LEA R14, P1, R30, R56, 0x1 ;  /* 0x000000381e0e7211 */ /* 0x000fe200078208ff */
[----:B------:R-:W-:Y:S01]  /*bdd0*/  IMAD R43, R52, 0x2, R0 ;  /* 0x00000002342b7824 */ /* 0x000fe200078e0200 */
[-C--:B------:R-:W-:Y:S02]  /*bde0*/  LEA.HI.X.SX32 R9, R29, R64.reuse, 0x1, P0 ;  /* 0x000000401d097211 */ /* 0x080fe400000f0eff */
[----:B------:R-:W-:Y:S01]  /*bdf0*/  LEA.HI.X.SX32 R15, R30, R64, 0x1, P1 ;  /* 0x000000401e0f7211 */ /* 0x000fe200008f0eff */
[----:B------:R-:W-:Y:S01]  /*be00*/  IMAD R45, R52, 0x2, R43 ;  /* 0x00000002342d7824 */ /* 0x000fe200078e022b */
[-C--:B------:R-:W-:Y:S02]  /*be10*/  LEA R24, P0, R31, R56.reuse, 0x1 ;  /* 0x000000381f187211 */ /* 0x080fe400078008ff */
[-C--:B------:R-:W-:Y:S01]  /*be20*/  LEA R26, P1, R32, R56.reuse, 0x1 ;  /* 0x00000038201a7211 */ /* 0x080fe200078208ff */
[----:B------:R-:W-:Y:S01]  /*be30*/  IMAD R47, R52, 0x2, R45 ;  /* 0x00000002342f7824 */ /* 0x000fe200078e022d */
[----:B------:R-:W-:-:S02]  /*be40*/  LEA R28, P2, R33, R56, 0x1 ;  /* 0x00000038211c7211 */ /* 0x000fc400078408ff */
[-C--:B------:R-:W-:Y:S01]  /*be50*/  LEA.HI.X.SX32 R25, R31, R64.reuse, 0x1, P0 ;  /* 0x000000401f197211 */ /* 0x080fe200000f0eff */
[----:B------:R-:W-:Y:S01]  /*be60*/  IMAD R49, R52, 0x2, R47 ;  /* 0x0000000234317824 */ /* 0x000fe200078e022f */
[----:B------:R-:W-:Y:S02]  /*be70*/  LEA.HI.X.SX32 R27, R32, R64, 0x1, P1 ;  /* 0x00000040201b7211 */ /* 0x000fe400008f0eff */
[-C--:B------:R-:W-:Y:S01]  /*be80*/  LEA R30, P0, R35, R56.reuse, 0x1 ;  /* 0x00000038231e7211 */ /* 0x080fe200078008ff */
[----:B------:R-:W-:Y:S01]  /*be90*/  IMAD R51, R52, 0x2, R49 ;  /* 0x0000000234337824 */ /* 0x000fe200078e0231 */
[----:B------:R-:W-:Y:S02]  /*bea0*/  LEA R32, P1, R38, R56, 0x1 ;  /* 0x0000003826207211 */ /* 0x000fe400078208ff */
[----:B------:R-:W-:Y:S02]  /*beb0*/  LEA.HI.X.SX32 R29, R33, R64, 0x1, P2 ;  /* 0x00000040211d7211 */ /* 0x000fe400010f0eff */
[----:B------:R-:W-:-:S02]  /*bec0*/  LEA R34, P2, R39, R56, 0x1 ;  /* 0x0000003827227211 */ /* 0x000fc400078408ff */
[-C--:B------:R-:W-:Y:S02]  /*bed0*/  LEA.HI.X.SX32 R31, R35, R64.reuse, 0x1, P0 ;  /* 0x00000040231f7211 */ /* 0x080fe400000f0eff */
[----:B------:R-:W-:Y:S02]  /*bee0*/  LEA.HI.X.SX32 R33, R38, R64, 0x1, P1 ;  /* 0x0000004026217211 */ /* 0x000fe400008f0eff */
[-C--:B------:R-:W-:Y:S02]  /*bef0*/  LEA R38, P0, R41, R56.reuse, 0x1 ;  /* 0x0000003829267211 */ /* 0x080fe400078008ff */
[----:B------:R-:W-:Y:S02]  /*bf00*/  LEA R40, P1, R0, R56, 0x1 ;  /* 0x0000003800287211 */ /* 0x000fe400078208ff */
[-C--:B------:R-:W-:Y:S02]  /*bf10*/  LEA.HI.X.SX32 R35, R39, R64.reuse, 0x1, P2 ;  /* 0x0000004027237211 */ /* 0x080fe400010f0eff */
[----:B------:R-:W-:-:S02]  /*bf20*/  LEA.HI.X.SX32 R39, R41, R64, 0x1, P0 ;  /* 0x0000004029277211 */ /* 0x000fc400000f0eff */
[----:B------:R-:W-:Y:S01]  /*bf30*/  LEA.HI.X.SX32 R41, R0, R64, 0x1, P1 ;  /* 0x0000004000297211 */ /* 0x000fe200008f0eff */
[C---:B------:R-:W-:Y:S01]  /*bf40*/  IMAD R0, R52.reuse, 0x2, R51 ;  /* 0x0000000234007824 */ /* 0x040fe200078e0233 */
[-C--:B------:R-:W-:Y:S02]  /*bf50*/  LEA R42, P2, R43, R56.reuse, 0x1 ;  /* 0x000000382b2a7211 */ /* 0x080fe400078408ff */
[----:B------:R-:W-:Y:S01]  /*bf60*/  LEA R44, P0, R45, R56, 0x1 ;  /* 0x000000382d2c7211 */ /* 0x000fe200078008ff */
[C---:B------:R-:W-:Y:S01]  /*bf70*/  IMAD R55, R52.reuse, 0x2, R0 ;  /* 0x0000000234377824 */ /* 0x040fe200078e0200 */
[----:B------:R-:W-:Y:S02]  /*bf80*/  LEA.HI.X.SX32 R43, R43, R64, 0x1, P2 ;  /* 0x000000402b2b7211 */ /* 0x000fe400010f0eff */
[-C--:B------:R-:W-:Y:S01]  /*bf90*/  LEA R46, P1, R47, R56.reuse, 0x1 ;  /* 0x000000382f2e7211 */ /* 0x080fe200078208ff */
[----:B------:R-:W-:Y:S01]  /*bfa0*/  IMAD R57, R52, 0x2, R55 ;  /* 0x0000000234397824 */ /* 0x000fe200078e0237 */
[----:B------:R-:W-:-:S02]  /*bfb0*/  LEA R48, P2, R49, R56, 0x1 ;  /* 0x0000003831307211 */ /* 0x000fc400078408ff */
[-C--:B------:R-:W-:Y:S02]  /*bfc0*/  LEA.HI.X.SX32 R45, R45, R64.reuse, 0x1, P0 ;  /* 0x000000402d2d7211 */ /* 0x080fe400000f0eff */
[-C--:B------:R-:W-:Y:S02]  /*bfd0*/  LEA.HI.X.SX32 R47, R47, R64.reuse, 0x1, P1 ;  /* 0x000000402f2f7211 */ /* 0x080fe400008f0eff */
[----:B------:R-:W-:Y:S02]  /*bfe0*/  LEA.HI.X.SX32 R49, R49, R64, 0x1, P2 ;  /* 0x0000004031317211 */ /* 0x000fe400010f0eff */
[-C--:B------:R-:W-:Y:S02]  /*bff0*/  LEA R50, P0, R51, R56.reuse, 0x1 ;  /* 0x0000003833327211 */ /* 0x080fe400078008ff */
[-C--:B------:R-:W-:Y:S02]  /*c000*/  LEA R52, P1, R0, R56.reuse, 0x1 ;  /* 0x0000003800347211 */ /* 0x080fe400078208ff */
[----:B------:R-:W-:-:S02]  /*c010*/  LEA R54, P2, R55, R56, 0x1 ;  /* 0x0000003837367211 */ /* 0x000fc400078408ff */
[----:B------:R-:W-:Y:S02]  /*c020*/  LEA R56, P3, R57, R56, 0x1 ;  /* 0x0000003839387211 */ /* 0x000fe400078608ff */
[-C--:B------:R-:W-:Y:S02]  /*c030*/  LEA.HI.X.SX32 R51, R51, R64.reuse, 0x1, P0 ;  /* 0x0000004033337211 */ /* 0x080fe400000f0eff */
[-C--:B------:R-:W-:Y:S02]  /*c040*/  LEA.HI.X.SX32 R53, R0, R64.reuse, 0x1, P1 ;  /* 0x0000004000357211 */ /* 0x080fe400008f0eff */
[-C--:B------:R-:W-:Y:S02]  /*c050*/  LEA.HI.X.SX32 R55, R55, R64.reuse, 0x1, P2 ;  /* 0x0000004037377211 */ /* 0x080fe400010f0eff */
[----:B------:R-:W-:Y:S02]  /*c060*/  LEA.HI.X.SX32 R57, R57, R64, 0x1, P3 ;  /* 0x0000004039397211 */ /* 0x000fe400018f0eff */
[----:B------:R-:W0:Y:S01]  /*c070*/  LDS.128 R64, [R58+0x1000] ;  /* 0x001000003a407984 */ /* 0x000e220000000c00 */
[----:B------:R-:W-:-:S02]  /*c080*/  PRMT R0, R60, 0x7632, R0 ;  /* 0x000076323c007816 */ /* 0x000fc40000000000 */
[----:B-1----:R-:W-:Y:S02]  /*c090*/  PRMT R17, R61, 0x7632, R17 ;  /* 0x000076323d117816 */ /* 0x002fe40000000011 */
[----:B------:R-:W-:Y:S01]  /*c0a0*/  ISETP.GE.U32.AND P0, PT, R59, 0x80, PT ;  /* 0x000000803b00780c */ /* 0x000fe20003f06070 */
[----:B------:R1:W-:Y:S04]  /*c0b0*/  STG.E.U16 desc[UR22][R18.64], R0 ;  /* 0x0000000012007986 */ /* 0x0003e8000c101516 */
[----:B------:R2:W-:Y:S04]  /*c0c0*/  STG.E.U16 desc[UR22][R12.64], R61 ;  /* 0x0000003d0c007986 */ /* 0x0005e8000c101516 */
[----:B------:R3:W-:Y:S04]  /*c0d0*/  STG.E.U16 desc[UR22][R20.64], R17 ;  /* 0x0000001114007986 */ /* 0x0007e8000c101516 */
[----:B------:R4:W-:Y:S01]  /*c0e0*/  STG.E.U16 desc[UR22][R10.64], R62 ;  /* 0x0000003e0a007986 */ /* 0x0009e2000c101516 */
[----:B-1----:R-:W-:Y:S01]  /*c0f0*/  IMAD.HI R0, R2, 0x4, RZ ;  /* 0x0000000402007827 */ /* 0x002fe200078e02ff */
[----:B--2---:R-:W-:-:S02]  /*c100*/  PRMT R13, R62, 0x7632, R13 ;  /* 0x000076323e0d7816 */ /* 0x004fc4000000000d */
[----:B---3--:R-:W-:-:S03]  /*c110*/  PRMT R17, R6, 0x7632, R17 ;  /* 0x0000763206117816 */ /* 0x008fc60000000011 */
[----:B------:R1:W-:Y:S01]  /*c120*/  STG.E.U16 desc[UR22][R8.64], R13 ;  /* 0x0000000d08007986 */ /* 0x0003e2000c101516 */
[----:B------:R-:W-:Y:S02]  /*c130*/  PRMT R20, R7, 0x7632, R20 ;  /* 0x0000763207147816 */ /* 0x000fe40000000014 */
[----:B----4-:R-:W-:Y:S01]  /*c140*/  PRMT R11, R63, 0x7632, R11 ;  /* 0x000076323f0b7816 */ /* 0x010fe2000000000b */
[----:B------:R2:W-:Y:S04]  /*c150*/  STG.E.U16 desc[UR22][R14.64], R63 ;  /* 0x0000003f0e007986 */ /* 0x0005e8000c101516 */
[----:B------:R0:W-:Y:S01]  /*c160*/  STG.E.U16 desc[UR22][R22.64], R11 ;  /* 0x0000000b16007986 */ /* 0x0001e2000c101516 */
[----:B-1----:R-:W-:-:S03]  /*c170*/  PRMT R9, R4, 0x7632, R9 ;  /* 0x0000763204097816 */ /* 0x002fc60000000009 */
[----:B------:R1:W-:Y:S01]  /*c180*/  STG.E.U16 desc[UR22][R24.64], R4 ;  /* 0x0000000418007986 */ /* 0x0003e2000c101516 */
[----:B--2---:R-:W-:-:S03]  /*c190*/  PRMT R15, R5, 0x7632, R15 ;  /* 0x00007632050f7816 */ /* 0x004fc6000000000f */
[----:B------:R2:W-:Y:S01]  /*c1a0*/  STG.E.U16 desc[UR22][R26.64], R9 ;  /* 0x000000091a007986 */ /* 0x0005e2000c101516 */
[----:B0-----:R-:W-:-:S03]  /*c1b0*/  PRMT R22, R64, 0x7632, R22 ;  /* 0x0000763240167816 */ /* 0x001fc60000000016 */
[----:B------:R0:W-:Y:S04]  /*c1c0*/  STG.E.U16 desc[UR22][R28.64], R5 ;  /* 0x000000051c007986 */ /* 0x0001e8000c101516 */
[----:B------:R-:W-:Y:S01]  /*c1d0*/  STG.E.U16 desc[UR22][R30.64], R15 ;  /* 0x0000000f1e007986 */ /* 0x000fe2000c101516 */
[----:B-1----:R-:W-:-:S03]  /*c1e0*/  PRMT R24, R65, 0x7632, R24 ;  /* 0x0000763241187816 */ /* 0x002fc60000000018 */
[----:B------:R-:W-:Y:S01]  /*c1f0*/  STG.E.U16 desc[UR22][R32.64], R6 ;  /* 0x0000000620007986 */ /* 0x000fe2000c101516 */
[----:B--2---:R-:W-:-:S03]  /*c200*/  PRMT R26, R66, 0x7632, R26 ;  /* 0x00007632421a7816 */ /* 0x004fc6000000001a */
[----:B------:R-:W-:Y:S01]  /*c210*/  STG.E.U16 desc[UR22][R34.64], R17 ;  /* 0x0000001122007986 */ /* 0x000fe2000c101516 */
[----:B0-----:R-:W-:Y:S01]  /*c220*/  PRMT R28, R67, 0x7632, R28 ;  /* 0x00007632431c7816 */ /* 0x001fe2000000001c */
[----:B------:R-:W-:Y:S02]  /*c230*/  IMAD.SHL.U32 R5, R2, 0x4, RZ ;  /* 0x0000000402057824 */ /* 0x000fe400078e00ff */
[----:B------:R0:W-:Y:S04]  /*c240*/  STG.E.U16 desc[UR22][R38.64], R7 ;  /* 0x0000000726007986 */ /* 0x0001e8000c101516 */
[----:B------:R-:W-:Y:S04]  /*c250*/  STG.E.U16 desc[UR22][R40.64], R20 ;  /* 0x0000001428007986 */ /* 0x000fe8000c101516 */
[----:B------:R-:W-:Y:S04]  /*c260*/  STG.E.U16 desc[UR22][R42.64], R64 ;  /* 0x000000402a007986 */ /* 0x000fe8000c101516 */
[----:B------:R-:W-:Y:S01]  /*c270*/  STG.E.U16 desc[UR22][R44.64], R22 ;  /* 0x000000162c007986 */ /* 0x000fe2000c101516 */
[----:B0-----:R-:W0:Y:S03]  /*c280*/  LDC.64 R6, c[0x0][0x3a0] ;  /* 0x0000e800ff067b82 */ /* 0x001e260000000a00 */
[----:B------:R-:W-:Y:S04]  /*c290*/  STG.E.U16 desc[UR22][R46.64], R65 ;  /* 0x000000412e007986 */ /* 0x000fe8000c101516 */
[----:B------:R-:W-:Y:S04]  /*c2a0*/  STG.E.U16 desc[UR22][R48.64], R24 ;  /* 0x0000001830007986 */ /* 0x000fe8000c101516 */
[----:B------:R-:W-:Y:S04]  /*c2b0*/  STG.E.U16 desc[UR22][R50.64], R66 ;  /* 0x0000004232007986 */ /* 0x000fe8000c101516 */
[----:B------:R-:W-:Y:S04]  /*c2c0*/  STG.E.U16 desc[UR22][R52.64], R26 ;  /* 0x0000001a34007986 */ /* 0x000fe8000c101516 */
[----:B------:R-:W-:Y:S04]  /*c2d0*/  STG.E.U16 desc[UR22][R54.64], R67 ;  /* 0x0000004336007986 */ /* 0x000fe8000c101516 */
[----:B------:R-:W-:Y:S01]  /*c2e0*/  STG.E.U16 desc[UR22][R56.64], R28 ;  /* 0x0000001c38007986 */ /* 0x000fe2000c101516 */
[----:B------:R-:W-:Y:S01]  /*c2f0*/  BAR.SYNC.DEFER_BLOCKING 0x0 ;  /* 0x0000000000007b1d */ /* 0x000fe20000010000 */
[----:B0-----:R-:W-:-:S05]  /*c300*/  IADD3 R2, P1, P2, R5, UR6, R6 ;  /* 0x0000000605027c10 */ /* 0x001fca000fa3e006 */
[----:B------:R0:W-:Y:S02]  /*c310*/  STSM.16.M88 [R3], R36 ;  /* 0x0000002403007844 */ /* 0x0001e40000000000 */
[----:B------:R-:W-:Y:S01]  /*c320*/  BAR.SYNC.DEFER_BLOCKING 0x0 ;  /* 0x0000000000007b1d */ /* 0x000fe20000010000 */
[----:B0-----:R-:W-:-:S05]  /*c330*/  IADD3.X R3, PT, PT, R0, UR5, R7, P1, P2 ;  /* 0x0000000500037c10 */ /* 0x001fca0008fe4407 */
[----:B------:R-:W0:Y:S04]  /*c340*/  LDSM.16.M88 R37, [R37+UR7] ;  /* 0x000000072525783b */ /* 0x000e280008000000 */
[----:B0-----:R0:W-:Y:S01]  /*c350*/  @!P0 STG.E desc[UR22][R2.64], R37 ;  /* 0x0000002502008986 */ /* 0x0011e2000c101916 */
[----:B------:R-:W-:Y:S06]  /*c360*/  BAR.SYNC.DEFER_BLOCKING 0x0 ;  /* 0x0000000000007b1d */ /* 0x000fec0000010000 */
[----:B------:R-:W-:Y:S05]  /*c370*/  BRA.U UP1, `(.L_x_20) ;  /* 0x0000000101a07547 */ /* 0x000fea000b800000 */
[----:B------:R-:W1:Y:S01]  /*c380*/  S2UR UR5, SR_CgaCtaId ;  /* 0x00000000000579c3 */ /* 0x000e620000008800 */
[----:B------:R-:W-:Y:S01]  /*c390*/  NOP ;  /* 0x0000000000007918 */ /* 0x000fe20000000000 */
[----:B------:R-:W-:Y:S01]  /*c3a0*/  UMOV UR4, 0x50 ;  /* 0x0000005000047882 */ /* 0x000fe20000000000 */
[----:B------:R-:W-:Y:S02]  /*c3b0*/  IMAD.U32 R0, RZ, RZ, UR8 ;  /* 0x00000008ff007e24 */ /* 0x000fe4000f8e00ff */
[----:B0-----:R-:W-:Y:S02]  /*c3c0*/  IMAD.MOV.U32 R3, RZ, RZ, 0xff ;  /* 0x000000ffff037424 */ /* 0x001fe400078e00ff */
[----:B------:R-:W-:Y:S01]  /*c3d0*/  IMAD.MOV.U32 R7, RZ, RZ, 0x1 ;  /* 0x00000001ff077424 */ /* 0x000fe200078e00ff */
[----:B------:R-:W-:-:S04]  /*c3e0*/  LOP3.LUT R0, R0, 0xffff, RZ, 0xc0, !PT ;  /* 0x0000ffff00007812 */ /* 0x000fc800078ec0ff */
[----:B------:R-:W-:-:S05]  /*c3f0*/  SHF.R.U32.HI R0, RZ, 0x5, R0 ;  /* 0x00000005ff007819 */ /* 0x000fca0000011600 */
[----:B------:R-:W-:Y:S01]  /*c400*/  VIADD R2, R0, 0x10 ;  /* 0x0000001000027836 */ /* 0x000fe20000000000 */
[----:B------:R-:W-:Y:S01]  /*c410*/  SHF.L.U32 R0, R3, R0, RZ ;  /* 0x0000000003007219 */ /* 0x000fe200000006ff */
[----:B-1----:R-:W-:-:S03]  /*c420*/  ULEA UR6, UR5, UR4, 0x18 ;  /* 0x0000000405067291 */ /* 0x002fc6000f8ec0ff */
[----:B------:R-:W-:-:S04]  /*c430*/  SHF.L.U32 R3, R7, R2, RZ ;  /* 0x0000000207037219 */ /* 0x000fc800000006ff */
[----:B------:R-:W-:Y:S02]  /*c440*/  LOP3.LUT R0, R3, R0, RZ, 0xfc, !PT ;  /* 0x0000000003007212 */ /* 0x000fe400078efcff */
[----:B------:R-:W0:Y:S02]  /*c450*/  LDS R5, [UR6] ;  /* 0x00000006ff057984 */ /* 0x000e240008000800 */
[C---:B------:R-:W-:Y:S02]  /*c460*/  LOP3.LUT R2, R0.reuse, 0xffff, RZ, 0xc0, !PT ;  /* 0x0000ffff00027812 */ /* 0x040fe400078ec0ff */
[----:B0-----:R-:W-:-:S04]  /*c470*/  LOP3.LUT R3, R0, 0xffff, R5, 0x80, !PT ;  /* 0x0000ffff00037812 */ /* 0x001fc800078e8005 */
[----:B------:R-:W-:-:S13]  /*c480*/  ISETP.NE.AND P0, PT, R3, R2, PT ;  /* 0x000000020300720c */ /* 0x000fda0003f05270 */
[----:B------:R-:W-:Y:S05]  /*c490*/  @P0 BRA `(.L_x_21) ;  /* 0x0000000000500947 */ /* 0x000fea0003800000 */
[----:B------:R-:W-:Y:S02]  /*c4a0*/  SHF.R.U32.HI R5, RZ, 0x10, R5 ;  /* 0x00000010ff057819 */ /* 0x000fe40000011605 */
[----:B------:R-:W-:-:S04]  /*c4b0*/  SHF.R.U32.HI R2, RZ, 0x10, R0 ;  /* 0x00000010ff027819 */ /* 0x000fc80000011600 */
[----:B------:R-:W-:-:S04]  /*c4c0*/  LOP3.LUT R5, R5, R2, RZ, 0xc0, !PT ;  /* 0x0000000205057212 */ /* 0x000fc800078ec0ff */
[----:B------:R-:W-:-:S13]  /*c4d0*/  ISETP.NE.AND P0, PT, R5, R2, PT ;  /* 0x000000020500720c */ /* 0x000fda0003f05270 */
[----:B------:R-:W-:Y:S05]  /*c4e0*/  @P0 BRA `(.L_x_22) ;  /* 0x0000000000300947 */ /* 0x000fea0003800000 */
[----:B------:R-:W-:Y:S01]  /*c4f0*/  R2UR UR4, R0 ;  /* 0x00000000000472ca */ /* 0x000fe200000e0000 */
[----:B------:R-:W-:Y:S01]  /*c500*/  VOTEU.ANY UR5, UPT, PT ;  /* 0x0000000000057886 */ /* 0x000fe200038e0100 */
[----:B------:R-:W0:Y:S01]  /*c510*/  S2R R0, SR_LANEID ;  /* 0x0000000000007919 */ /* 0x000e220000000000 */
[----:B------:R-:W-:-:S10]  /*c520*/  UFLO.U32 UR5, UR5 ;  /* 0x00000005000572bd */ /* 0x000fd400080e0000 */
[----:B------:R-:W-:-:S06]  /*c530*/  ULOP3.LUT UR4, URZ, UR4, URZ, 0x33, !UPT ;  /* 0x00000004ff047292 */ /* 0x000fcc000f8e33ff */
[----:B------:R-:W-:-:S04]  /*c540*/  IMAD.U32 R2, RZ, RZ, UR4 ;  /* 0x00000004ff027e24 */ /* 0x000fc8000f8e00ff */
[----:B------:R-:W1:Y:S02]  /*c550*/  REDUX UR7, R2 ;  /* 0x00000000020773c4 */ /* 0x000e640000000000 */
[----:B------:R2:W-:Y:S01]  /*c560*/  UTCATOMSWS.AND URZ, UR4 ;  /* 0x0000000400ff79e3 */ /* 0x0005e20008000000 */
[----:B0-----:R-:W-:Y:S01]  /*c570*/  ISETP.EQ.U32.AND P0, PT, R0, UR5, PT ;  /* 0x0000000500007c0c */ /* 0x001fe2000bf02070 */
[----:B-1----:R-:W-:-:S12]  /*c580*/  IMAD.U32 R0, RZ, RZ, UR7 ;  /* 0x00000007ff007e24 */ /* 0x002fd8000f8e00ff */
[----:B------:R2:W-:Y:S01]  /*c590*/  @P0 ATOMS.AND RZ, [UR6], R0 ;  /* 0x00000000ffff098c */ /* 0x0005e2000a800006 */
[----:B------:R-:W-:Y:S05]  /*c5a0*/  BRA `(.L_x_20) ;  /* 0x0000000000147947 */ /* 0x000fea0003800000 */
.L_x_22:
[----:B------:R-:W-:-:S07]  /*c5b0*/  MOV R2, 0xc5d0 ;  /* 0x0000c5d000027802 */ /* 0x000fce0000000f00 */
[----:B------:R-:W-:Y:S05]  /*c5c0*/  CALL.REL.NOINC `($__internal_0_$__cuda_sm10x_tcgen05_guardrail_trap_col_being_dealloced_not_returned_by_alloc) ;  /* 0x0000000000487944 */ /* 0x000fea0003c00000 */
[----:B------:R-:W-:Y:S05]  /*c5d0*/  BRA `(.L_x_20) ;  /* 0x0000000000087947 */ /* 0x000fea0003800000 */
.L_x_21:
[----:B------:R-:W-:-:S07]  /*c5e0*/  MOV R2, 0xc600 ;  /* 0x0000c60000027802 */ /* 0x000fce0000000f00 */
[----:B------:R-:W-:Y:S05]  /*c5f0*/  CALL.REL.NOINC `($__internal_2_$__cuda_sm10x_tcgen05_guardrail_trap_unallocated_columns_being_dealloced) ;  /* 0x0000000000547944 */ /* 0x000fea0003c00000 */
.L_x_20:
[----:B------:R-:W-:Y:S01]  /*c600*/  NOP ;  /* 0x0000000000007918 */ /* 0x000fe20000000000 */
[----:B--2---:R-:W-:Y:S05]  /*c610*/  EXIT ;  /* 0x000000000000794d */ /* 0x004fea0003800000 */
.L_x_8:
[----:B------:R-:W1:Y:S02]  /*c620*/  SYNCS.PHASECHK.TRANS64.TRYWAIT P2, [UR7+0x8000], RZ ;  /* 0x008000ffff0075a7 */ /* 0x000e640008041107 */
[----:B-1----:R-:W-:Y:S05]  /*c630*/  @!P2 BRA `(.L_x_8) ;  /* 0xfffffffc00f8a947 */ /* 0x002fea000383ffff */
[----:B------:R-:W-:Y:S05]  /*c640*/  BRA `(.L_x_7) ;  /* 0xffffff5800fc7947 */ /* 0x000fea000383ffff */
.L_x_14:
[----:B------:R-:W1:Y:S02]  /*c650*/  SYNCS.PHASECHK.TRANS64.TRYWAIT P0, [UR7+0x10010], RZ ;  /* 0x010010ffff0075a7 */ /* 0x000e640008001107 */
[----:B-1----:R-:W-:Y:S05]  /*c660*/  @!P0 BRA `(.L_x_14) ;  /* 0xfffffffc00f88947 */ /* 0x002fea000383ffff */
[----:B------:R-:W-:Y:S05]  /*c670*/  BRA `(.L_x_23) ;  /* 0xffffffa400a87947 */ /* 0x000fea000383ffff */
.L_x_15:
[----:B0-----:R-:W-:-:S04]  /*c680*/  IMAD.U32 R41, RZ, RZ, UR66 ;  /* 0x00000042ff297e24 */ /* 0x001fc8000f8e00ff */
[----:B------:R-:W0:Y:S02]  /*c690*/  SYNCS.PHASECHK.TRANS64.TRYWAIT P0, [UR10], R41 ;  /* 0x00000029ff0075a7 */ /* 0x000e24000800110a */
[----:B0-----:R-:W-:Y:S05]  /*c6a0*/  @!P0 BRA `(.L_x_15) ;  /* 0xfffffffc00f48947 */ /* 0x001fea000383ffff */
[----:B------:R-:W-:Y:S05]  /*c6b0*/  BRA `(.L_x_24) ;  /* 0xffffffd400647947 */ /* 0x000fea000383ffff */
.L_x_19:
[----:B------:R-:W0:Y:S02]  /*c6c0*/  SYNCS.PHASECHK.TRANS64.TRYWAIT P0, [UR10], R4 ;  /* 0x00000004ff0075a7 */ /* 0x000e24000800110a */
[----:B0-----:R-:W-:Y:S05]  /*c6d0*/  @!P0 BRA `(.L_x_19) ;  /* 0xfffffffc00f88947 */ /* 0x001fea000383ffff */
[----:B------:R-:W-:Y:S05]  /*c6e0*/  BRA `(.L_x_18) ;  /* 0xffffffe400a87947 */ /* 0x000fea000383ffff */
        .weak           $__internal_0_$__cuda_sm10x_tcgen05_guardrail_trap_col_being_dealloced_not_returned_by_alloc
        .type           $__internal_0_$__cuda_sm10x_tcgen05_guardrail_trap_col_being_dealloced_not_returned_by_alloc,@function
        .size           $__internal_0_$__cuda_sm10x_tcgen05_guardrail_trap_col_being_dealloced_not_returned_by_alloc,($__internal_1_$__cuda_sm10x_tcgen05_guardrail_trap_phase_invalid_during_alloc - $__internal_0_$__cuda_sm10x_tcgen05_guardrail_trap_col_being_dealloced_not_returned_by_alloc)
$__internal_0_$__cuda_sm10x_tcgen05_guardrail_trap_col_being_dealloced_not_returned_by_alloc:
[----:B------:R-:W-:Y:S05]  /*c6f0*/  BPT.TRAP 0x1 ;  /* 0x000000040000795c */ /* 0x000fea0000300000 */
[----:B------:R-:W-:-:S04]  /*c700*/  IMAD.MOV.U32 R3, RZ, RZ, 0x0 ;  /* 0x00000000ff037424 */ /* 0x000fc800078e00ff */
[----:B------:R-:W-:Y:S05]  /*c710*/  RET.REL.NODEC R2 `(attn_fwd) ;  /* 0xffffff3802387950 */ /* 0x000fea0003c3ffff */
        .weak           $__internal_1_$__cuda_sm10x_tcgen05_guardrail_trap_phase_invalid_during_alloc
        .type           $__internal_1_$__cuda_sm10x_tcgen05_guardrail_trap_phase_invalid_during_alloc,@function
        .size           $__internal_1_$__cuda_sm10x_tcgen05_guardrail_trap_phase_invalid_during_alloc,($__internal_2_$__cuda_sm10x_tcgen05_guardrail_trap_unallocated_columns_being_dealloced - $__internal_1_$__cuda_sm10x_tcgen05_guardrail_trap_phase_invalid_during_alloc)
$__internal_1_$__cuda_sm10x_tcgen05_guardrail_trap_phase_invalid_during_alloc:
[----:B------:R-:W-:Y:S05]  /*c720*/  BPT.TRAP 0x1 ;  /* 0x000000040000795c */ /* 0x000fea0000300000 */
[----:B------:R-:W-:-:S04]  /*c730*/  IMAD.MOV.U32 R3, RZ, RZ, 0x0 ;  /* 0x00000000ff037424 */ /* 0x000fc800078e00ff */
[----:B------:R-:W-:Y:S05]  /*c740*/  RET.REL.NODEC R2 `(attn_fwd) ;  /* 0xffffff38022c7950 */ /* 0x000fea0003c3ffff */
        .weak           $__internal_2_$__cuda_sm10x_tcgen05_guardrail_trap_unallocated_columns_being_dealloced
        .type           $__internal_2_$__cuda_sm10x_tcgen05_guardrail_trap_unallocated_columns_being_dealloced,@function
        .size           $__internal_2_$__cuda_sm10x_tcgen05_guardrail_trap_unallocated_columns_being_dealloced,(.L_x_28 - $__internal_2_$__cuda_sm10x_tcgen05_guardrail_trap_unallocated_columns_being_dealloced)
$__internal_2_$__cuda_sm10x_tcgen05_guardrail_trap_unallocated_columns_being_dealloced:
[----:B------:R-:W-:Y:S05]  /*c750*/  BPT.TRAP 0x1 ;  /* 0x000000040000795c */ /* 0x000fea0000300000 */
[----:B------:R-:W-:-:S04]  /*c760*/  IMAD.MOV.U32 R3, RZ, RZ, 0x0 ;  /* 0x00000000ff037424 */ /* 0x000fc800078e00ff */
[----:B------:R-:W-:Y:S05]  /*c770*/  RET.REL.NODEC R2 `(attn_fwd) ;  /* 0xffffff3802207950 */ /* 0x000fea0003c3ffff */
.L_x_25:
[----:B------:R-:W-:-:S00]  /*c780*/  BRA `(.L_x_25) ;  /* 0xfffffffc00fc7947 */ /* 0x000fc0000383ffff */
[----:B------:R-:W-:-:S00]  /*c790*/  NOP ;  /* 0x0000000000007918 */ /* 0x000fc00000000000 */
        /* <DEDUP_REMOVED lines=14> */
.L_x_28:


//--------------------- .nv.global.init           --------------------------
	.section	.nv.global.init,"aw",@progbits
.nv.global.init:
	.type		_$_str,@object
	.size		_$_str,(.L_3 - _$_str)
_$_str:
        /*0000*/ 	.byte	0x5f, 0x5f, 0x43, 0x55, 0x44, 0x41, 0x5f, 0x46, 0x54, 0x5a, 0x00
.L_3:


//--------------------- .nv.shared.attn_fwd       --------------------------
	.section	.nv.shared.attn_fwd,"aw",@nobits
	.sectionflags	@""
	.align	16
	.zero		1024


//--------------------- .nv.shared.reserved.0     --------------------------
	.section	.nv.shared.reserved.0,"aw",@nobits
	.align	8
	.weak		__nv_reservedSMEM_offset_0_alias
	.size		__nv_reservedSMEM_offset_0_alias, 0, 64
	.other		__nv_reservedSMEM_offset_0_alias,@"STO_CUDA_RESERVED_SHARED STV_DEFAULT"
__nv_reservedSMEM_offset_0_alias:
	.zero		0
.nv.shared.reserved.0:
	.zero		64
	.weak		__nv_reservedSMEM_allocation_phase
	.type		__nv_reservedSMEM_allocation_phase,@object
	.size		__nv_reservedSMEM_allocation_phase,(.L_0 - __nv_reservedSMEM_allocation_phase)
__nv_reservedSMEM_allocation_phase:
	.zero		1
.L_0:
	.zero		7
	.weak		__nv_reservedSMEM_devtool_atexit_pc
	.type		__nv_reservedSMEM_devtool_atexit_pc,@object
	.size		__nv_reservedSMEM_devtool_atexit_pc,(__nv_reservedSMEM_allocation_mask - __nv_reservedSMEM_devtool_atexit_pc)
__nv_reservedSMEM_devtool_atexit_pc:
	.zero		8
	.weak		__nv_reservedSMEM_allocation_mask
	.type		__nv_reservedSMEM_allocation_mask,@object
	.size		__nv_reservedSMEM_allocation_mask,(.L_2 - __nv_reservedSMEM_allocation_mask)
__nv_reservedSMEM_allocation_mask:
	.zero		4
.L_2:


//--------------------- .nv.constant0.attn_fwd    --------------------------
	.section	.nv.constant0.attn_fwd,"a",@progbits
	.sectionflags	@""
	.align	4
.nv.constant0.attn_fwd:
	.zero		1032


//--------------------- SYMBOLS --------------------------

	.type		.nv.reservedSmem.offset0,@object
	.size		.nv.reservedSmem.offset0,0x4
	.type		.nv.reservedSmem.cap,@object
	.size		.nv.reservedSmem.cap,0x4
